//
// Generated by NVIDIA NVVM Compiler
//
// Compiler Build ID: CL-36424714
// Cuda compilation tools, release 13.0, V13.0.88
// Based on NVVM 20.0.0
//

.version 9.0
.target sm_100
.address_size 64

	// .globl	_ZN3cub18CUB_300001_SM_10006detail11EmptyKernelIvEEvv
.global .align 1 .b8 _ZN34_INTERNAL_92d4ade3_4_k_cu_0da159924cuda3std3__45__cpo5beginE[1];
.global .align 1 .b8 _ZN34_INTERNAL_92d4ade3_4_k_cu_0da159924cuda3std3__45__cpo3endE[1];
.global .align 1 .b8 _ZN34_INTERNAL_92d4ade3_4_k_cu_0da159924cuda3std3__45__cpo6cbeginE[1];
.global .align 1 .b8 _ZN34_INTERNAL_92d4ade3_4_k_cu_0da159924cuda3std3__45__cpo4cendE[1];
.global .align 1 .b8 _ZN34_INTERNAL_92d4ade3_4_k_cu_0da159924cuda3std3__45__cpo6rbeginE[1];
.global .align 1 .b8 _ZN34_INTERNAL_92d4ade3_4_k_cu_0da159924cuda3std3__45__cpo4rendE[1];
.global .align 1 .b8 _ZN34_INTERNAL_92d4ade3_4_k_cu_0da159924cuda3std3__45__cpo7crbeginE[1];
.global .align 1 .b8 _ZN34_INTERNAL_92d4ade3_4_k_cu_0da159924cuda3std3__45__cpo5crendE[1];
.global .align 1 .b8 _ZN34_INTERNAL_92d4ade3_4_k_cu_0da159924cuda3std3__436_GLOBAL__N__92d4ade3_4_k_cu_0da159926ignoreE[1];
.global .align 1 .b8 _ZN34_INTERNAL_92d4ade3_4_k_cu_0da159924cuda3std3__419piecewise_constructE[1];
.global .align 1 .b8 _ZN34_INTERNAL_92d4ade3_4_k_cu_0da159924cuda3std3__48in_placeE[1];
.global .align 1 .b8 _ZN34_INTERNAL_92d4ade3_4_k_cu_0da159924cuda3std3__420unreachable_sentinelE[1];
.global .align 1 .b8 _ZN34_INTERNAL_92d4ade3_4_k_cu_0da159924cuda3std3__47nulloptE[1];
.global .align 1 .b8 _ZN34_INTERNAL_92d4ade3_4_k_cu_0da159924cuda3std3__48unexpectE[1];
.global .align 1 .b8 _ZN34_INTERNAL_92d4ade3_4_k_cu_0da159924cuda3std6ranges3__45__cpo4swapE[1];
.global .align 1 .b8 _ZN34_INTERNAL_92d4ade3_4_k_cu_0da159924cuda3std6ranges3__45__cpo9iter_moveE[1];
.global .align 1 .b8 _ZN34_INTERNAL_92d4ade3_4_k_cu_0da159924cuda3std6ranges3__45__cpo5beginE[1];
.global .align 1 .b8 _ZN34_INTERNAL_92d4ade3_4_k_cu_0da159924cuda3std6ranges3__45__cpo3endE[1];
.global .align 1 .b8 _ZN34_INTERNAL_92d4ade3_4_k_cu_0da159924cuda3std6ranges3__45__cpo6cbeginE[1];
.global .align 1 .b8 _ZN34_INTERNAL_92d4ade3_4_k_cu_0da159924cuda3std6ranges3__45__cpo4cendE[1];
.global .align 1 .b8 _ZN34_INTERNAL_92d4ade3_4_k_cu_0da159924cuda3std6ranges3__45__cpo7advanceE[1];
.global .align 1 .b8 _ZN34_INTERNAL_92d4ade3_4_k_cu_0da159924cuda3std6ranges3__45__cpo9iter_swapE[1];
.global .align 1 .b8 _ZN34_INTERNAL_92d4ade3_4_k_cu_0da159924cuda3std6ranges3__45__cpo4nextE[1];
.global .align 1 .b8 _ZN34_INTERNAL_92d4ade3_4_k_cu_0da159924cuda3std6ranges3__45__cpo4prevE[1];
.global .align 1 .b8 _ZN34_INTERNAL_92d4ade3_4_k_cu_0da159924cuda3std6ranges3__45__cpo4dataE[1];
.global .align 1 .b8 _ZN34_INTERNAL_92d4ade3_4_k_cu_0da159924cuda3std6ranges3__45__cpo5cdataE[1];
.global .align 1 .b8 _ZN34_INTERNAL_92d4ade3_4_k_cu_0da159924cuda3std6ranges3__45__cpo4sizeE[1];
.global .align 1 .b8 _ZN34_INTERNAL_92d4ade3_4_k_cu_0da159924cuda3std6ranges3__45__cpo5ssizeE[1];
.global .align 1 .b8 _ZN34_INTERNAL_92d4ade3_4_k_cu_0da159924cuda3std6ranges3__45__cpo8distanceE[1];
.global .align 1 .b8 _ZN34_INTERNAL_92d4ade3_4_k_cu_0da159926thrust24THRUST_300001_SM_1000_NS8cuda_cub3parE[1];
.global .align 1 .b8 _ZN34_INTERNAL_92d4ade3_4_k_cu_0da159926thrust24THRUST_300001_SM_1000_NS8cuda_cub10par_nosyncE[1];
.global .align 1 .b8 _ZN34_INTERNAL_92d4ade3_4_k_cu_0da159926thrust24THRUST_300001_SM_1000_NS6system6detail10sequential3seqE[1];
.global .align 1 .b8 _ZN34_INTERNAL_92d4ade3_4_k_cu_0da159926thrust24THRUST_300001_SM_1000_NS6system3cpp3parE[1];
.global .align 1 .b8 _ZN34_INTERNAL_92d4ade3_4_k_cu_0da159926thrust24THRUST_300001_SM_1000_NS12placeholders2_1E[1];
.global .align 1 .b8 _ZN34_INTERNAL_92d4ade3_4_k_cu_0da159926thrust24THRUST_300001_SM_1000_NS12placeholders2_2E[1];
.global .align 1 .b8 _ZN34_INTERNAL_92d4ade3_4_k_cu_0da159926thrust24THRUST_300001_SM_1000_NS12placeholders2_3E[1];
.global .align 1 .b8 _ZN34_INTERNAL_92d4ade3_4_k_cu_0da159926thrust24THRUST_300001_SM_1000_NS12placeholders2_4E[1];
.global .align 1 .b8 _ZN34_INTERNAL_92d4ade3_4_k_cu_0da159926thrust24THRUST_300001_SM_1000_NS12placeholders2_5E[1];
.global .align 1 .b8 _ZN34_INTERNAL_92d4ade3_4_k_cu_0da159926thrust24THRUST_300001_SM_1000_NS12placeholders2_6E[1];
.global .align 1 .b8 _ZN34_INTERNAL_92d4ade3_4_k_cu_0da159926thrust24THRUST_300001_SM_1000_NS12placeholders2_7E[1];
.global .align 1 .b8 _ZN34_INTERNAL_92d4ade3_4_k_cu_0da159926thrust24THRUST_300001_SM_1000_NS12placeholders2_8E[1];
.global .align 1 .b8 _ZN34_INTERNAL_92d4ade3_4_k_cu_0da159926thrust24THRUST_300001_SM_1000_NS12placeholders2_9E[1];
.global .align 1 .b8 _ZN34_INTERNAL_92d4ade3_4_k_cu_0da159926thrust24THRUST_300001_SM_1000_NS12placeholders3_10E[1];
.global .align 1 .b8 _ZN34_INTERNAL_92d4ade3_4_k_cu_0da159926thrust24THRUST_300001_SM_1000_NS3seqE[1];
.global .align 1 .b8 _ZN34_INTERNAL_92d4ade3_4_k_cu_0da159926thrust24THRUST_300001_SM_1000_NS6deviceE[1];

.visible .entry _ZN3cub18CUB_300001_SM_10006detail11EmptyKernelIvEEvv()
{


	ret;

}
	// .globl	_ZN3cub18CUB_300001_SM_10006detail8for_each13static_kernelINS2_12policy_hub_t12policy_500_tEmN6thrust24THRUST_300001_SM_1000_NS8cuda_cub20__uninitialized_fill7functorINS7_10device_ptrIiEEiEEEEvT0_T1_
.visible .entry _ZN3cub18CUB_300001_SM_10006detail8for_each13static_kernelINS2_12policy_hub_t12policy_500_tEmN6thrust24THRUST_300001_SM_1000_NS8cuda_cub20__uninitialized_fill7functorINS7_10device_ptrIiEEiEEEEvT0_T1_(
	.param .u64 _ZN3cub18CUB_300001_SM_10006detail8for_each13static_kernelINS2_12policy_hub_t12policy_500_tEmN6thrust24THRUST_300001_SM_1000_NS8cuda_cub20__uninitialized_fill7functorINS7_10device_ptrIiEEiEEEEvT0_T1__param_0,
	.param .align 8 .b8 _ZN3cub18CUB_300001_SM_10006detail8for_each13static_kernelINS2_12policy_hub_t12policy_500_tEmN6thrust24THRUST_300001_SM_1000_NS8cuda_cub20__uninitialized_fill7functorINS7_10device_ptrIiEEiEEEEvT0_T1__param_1[16]
)
.maxntid 256
{
	.reg .pred 	%p<4>;
	.reg .b16 	%rs<5>;
	.reg .b32 	%r<12>;
	.reg .b64 	%rd<16>;

	ld.param.u32 	%r3, [_ZN3cub18CUB_300001_SM_10006detail8for_each13static_kernelINS2_12policy_hub_t12policy_500_tEmN6thrust24THRUST_300001_SM_1000_NS8cuda_cub20__uninitialized_fill7functorINS7_10device_ptrIiEEiEEEEvT0_T1__param_1+8];
	ld.param.u64 	%rd4, [_ZN3cub18CUB_300001_SM_10006detail8for_each13static_kernelINS2_12policy_hub_t12policy_500_tEmN6thrust24THRUST_300001_SM_1000_NS8cuda_cub20__uninitialized_fill7functorINS7_10device_ptrIiEEiEEEEvT0_T1__param_1];
	ld.param.u64 	%rd5, [_ZN3cub18CUB_300001_SM_10006detail8for_each13static_kernelINS2_12policy_hub_t12policy_500_tEmN6thrust24THRUST_300001_SM_1000_NS8cuda_cub20__uninitialized_fill7functorINS7_10device_ptrIiEEiEEEEvT0_T1__param_0];
	mov.u32 	%r9, %ctaid.x;
	mul.wide.u32 	%rd1, %r9, 512;
	sub.s64 	%rd2, %rd5, %rd1;
	setp.lt.u64 	%p1, %rd2, 512;
	@%p1 bra 	$L__BB1_2;
	mov.u32 	%r11, %tid.x;
	cvta.to.global.u64 	%rd11, %rd4;
	cvt.u64.u32 	%rd12, %r11;
	add.s64 	%rd13, %rd1, %rd12;
	shl.b64 	%rd14, %rd13, 2;
	add.s64 	%rd15, %rd11, %rd14;
	st.global.u32 	[%rd15], %r3;
	st.global.u32 	[%rd15+1024], %r3;
	bra.uni 	$L__BB1_6;
$L__BB1_2:
	cvta.to.global.u64 	%rd6, %rd4;
	mov.u32 	%r2, %tid.x;
	cvt.u64.u32 	%rd7, %r2;
	setp.le.u64 	%p2, %rd2, %rd7;
	add.s64 	%rd8, %rd1, %rd7;
	shl.b64 	%rd9, %rd8, 2;
	add.s64 	%rd3, %rd6, %rd9;
	@%p2 bra 	$L__BB1_4;
	st.global.u32 	[%rd3], %r3;
$L__BB1_4:
	add.s32 	%r10, %r2, 256;
	cvt.u64.u32 	%rd10, %r10;
	setp.le.u64 	%p3, %rd2, %rd10;
	@%p3 bra 	$L__BB1_6;
	st.global.u32 	[%rd3+1024], %r3;
$L__BB1_6:
	ret;

}
	// .globl	_ZN3cub18CUB_300001_SM_10006detail8for_each13static_kernelINS2_12policy_hub_t12policy_500_tElN6thrust24THRUST_300001_SM_1000_NS8cuda_cub11__transform17unary_transform_fINS7_20permutation_iteratorINS7_6detail15normal_iteratorINS7_10device_ptrIiEEEESG_EESG_SG_N4cuda3std3__410__identityE6is_oddEEEEvT0_T1_
.visible .entry _ZN3cub18CUB_300001_SM_10006detail8for_each13static_kernelINS2_12policy_hub_t12policy_500_tElN6thrust24THRUST_300001_SM_1000_NS8cuda_cub11__transform17unary_transform_fINS7_20permutation_iteratorINS7_6detail15normal_iteratorINS7_10device_ptrIiEEEESG_EESG_SG_N4cuda3std3__410__identityE6is_oddEEEEvT0_T1_(
	.param .u64 _ZN3cub18CUB_300001_SM_10006detail8for_each13static_kernelINS2_12policy_hub_t12policy_500_tElN6thrust24THRUST_300001_SM_1000_NS8cuda_cub11__transform17unary_transform_fINS7_20permutation_iteratorINS7_6detail15normal_iteratorINS7_10device_ptrIiEEEESG_EESG_SG_N4cuda3std3__410__identityE6is_oddEEEEvT0_T1__param_0,
	.param .align 8 .b8 _ZN3cub18CUB_300001_SM_10006detail8for_each13static_kernelINS2_12policy_hub_t12policy_500_tElN6thrust24THRUST_300001_SM_1000_NS8cuda_cub11__transform17unary_transform_fINS7_20permutation_iteratorINS7_6detail15normal_iteratorINS7_10device_ptrIiEEEESG_EESG_SG_N4cuda3std3__410__identityE6is_oddEEEEvT0_T1__param_1[40]
)
.maxntid 256
{
	.reg .pred 	%p<8>;
	.reg .b16 	%rs<9>;
	.reg .b32 	%r<32>;
	.reg .b64 	%rd<45>;

	ld.param.u64 	%rd18, [_ZN3cub18CUB_300001_SM_10006detail8for_each13static_kernelINS2_12policy_hub_t12policy_500_tElN6thrust24THRUST_300001_SM_1000_NS8cuda_cub11__transform17unary_transform_fINS7_20permutation_iteratorINS7_6detail15normal_iteratorINS7_10device_ptrIiEEEESG_EESG_SG_N4cuda3std3__410__identityE6is_oddEEEEvT0_T1__param_1+24];
	ld.param.u64 	%rd17, [_ZN3cub18CUB_300001_SM_10006detail8for_each13static_kernelINS2_12policy_hub_t12policy_500_tElN6thrust24THRUST_300001_SM_1000_NS8cuda_cub11__transform17unary_transform_fINS7_20permutation_iteratorINS7_6detail15normal_iteratorINS7_10device_ptrIiEEEESG_EESG_SG_N4cuda3std3__410__identityE6is_oddEEEEvT0_T1__param_1+16];
	ld.param.u64 	%rd16, [_ZN3cub18CUB_300001_SM_10006detail8for_each13static_kernelINS2_12policy_hub_t12policy_500_tElN6thrust24THRUST_300001_SM_1000_NS8cuda_cub11__transform17unary_transform_fINS7_20permutation_iteratorINS7_6detail15normal_iteratorINS7_10device_ptrIiEEEESG_EESG_SG_N4cuda3std3__410__identityE6is_oddEEEEvT0_T1__param_1+8];
	ld.param.u64 	%rd15, [_ZN3cub18CUB_300001_SM_10006detail8for_each13static_kernelINS2_12policy_hub_t12policy_500_tElN6thrust24THRUST_300001_SM_1000_NS8cuda_cub11__transform17unary_transform_fINS7_20permutation_iteratorINS7_6detail15normal_iteratorINS7_10device_ptrIiEEEESG_EESG_SG_N4cuda3std3__410__identityE6is_oddEEEEvT0_T1__param_1];
	ld.param.u64 	%rd19, [_ZN3cub18CUB_300001_SM_10006detail8for_each13static_kernelINS2_12policy_hub_t12policy_500_tElN6thrust24THRUST_300001_SM_1000_NS8cuda_cub11__transform17unary_transform_fINS7_20permutation_iteratorINS7_6detail15normal_iteratorINS7_10device_ptrIiEEEESG_EESG_SG_N4cuda3std3__410__identityE6is_oddEEEEvT0_T1__param_0];
	mov.u32 	%r11, %ctaid.x;
	mul.wide.u32 	%rd1, %r11, 512;
	sub.s64 	%rd2, %rd19, %rd1;
	setp.lt.s64 	%p1, %rd2, 512;
	@%p1 bra 	$L__BB2_5;
	cvta.to.global.u64 	%rd35, %rd15;
	cvta.to.global.u64 	%rd3, %rd16;
	cvta.to.global.u64 	%rd36, %rd17;
	cvta.to.global.u64 	%rd37, %rd18;
	mov.u32 	%r23, %tid.x;
	cvt.u64.u32 	%rd38, %r23;
	add.s64 	%rd39, %rd1, %rd38;
	shl.b64 	%rd40, %rd39, 2;
	add.s64 	%rd4, %rd37, %rd40;
	ld.global.u32 	%r24, [%rd4];
	and.b32  	%r25, %r24, -2147483647;
	setp.ne.s32 	%p6, %r25, 1;
	add.s64 	%rd5, %rd35, %rd40;
	add.s64 	%rd6, %rd36, %rd40;
	@%p6 bra 	$L__BB2_3;
	ld.global.u32 	%r26, [%rd5];
	mul.wide.s32 	%rd41, %r26, 4;
	add.s64 	%rd42, %rd3, %rd41;
	ld.global.u32 	%r27, [%rd42];
	st.global.u32 	[%rd6], %r27;
$L__BB2_3:
	ld.global.u32 	%r28, [%rd4+1024];
	and.b32  	%r29, %r28, -2147483647;
	setp.ne.s32 	%p7, %r29, 1;
	@%p7 bra 	$L__BB2_11;
	ld.global.u32 	%r30, [%rd5+1024];
	mul.wide.s32 	%rd43, %r30, 4;
	add.s64 	%rd44, %rd3, %rd43;
	ld.global.u32 	%r31, [%rd44];
	st.global.u32 	[%rd6+1024], %r31;
	bra.uni 	$L__BB2_11;
$L__BB2_5:
	cvta.to.global.u64 	%rd7, %rd15;
	cvta.to.global.u64 	%rd8, %rd16;
	cvta.to.global.u64 	%rd9, %rd17;
	cvta.to.global.u64 	%rd10, %rd18;
	mov.u32 	%r12, %tid.x;
	cvt.s64.s32 	%rd11, %rd2;
	cvt.u64.u32 	%rd12, %r12;
	setp.le.s64 	%p2, %rd11, %rd12;
	@%p2 bra 	$L__BB2_8;
	add.s64 	%rd13, %rd1, %rd12;
	shl.b64 	%rd20, %rd13, 2;
	add.s64 	%rd21, %rd10, %rd20;
	ld.global.u32 	%r13, [%rd21];
	and.b32  	%r14, %r13, -2147483647;
	setp.ne.s32 	%p3, %r14, 1;
	@%p3 bra 	$L__BB2_8;
	add.s64 	%rd23, %rd7, %rd20;
	ld.global.u32 	%r15, [%rd23];
	mul.wide.s32 	%rd24, %r15, 4;
	add.s64 	%rd25, %rd8, %rd24;
	add.s64 	%rd26, %rd9, %rd20;
	ld.global.u32 	%r16, [%rd25];
	st.global.u32 	[%rd26], %r16;
$L__BB2_8:
	cvt.u32.u64 	%r17, %rd12;
	add.s32 	%r18, %r17, 256;
	cvt.u64.u32 	%rd27, %r18;
	setp.le.s64 	%p4, %rd11, %rd27;
	@%p4 bra 	$L__BB2_11;
	add.s64 	%rd14, %rd1, %rd12;
	shl.b64 	%rd28, %rd14, 2;
	add.s64 	%rd29, %rd10, %rd28;
	ld.global.u32 	%r19, [%rd29+1024];
	and.b32  	%r20, %r19, -2147483647;
	setp.ne.s32 	%p5, %r20, 1;
	@%p5 bra 	$L__BB2_11;
	add.s64 	%rd31, %rd7, %rd28;
	ld.global.u32 	%r21, [%rd31+1024];
	mul.wide.s32 	%rd32, %r21, 4;
	add.s64 	%rd33, %rd8, %rd32;
	add.s64 	%rd34, %rd9, %rd28;
	ld.global.u32 	%r22, [%rd33];
	st.global.u32 	[%rd34+1024], %r22;
$L__BB2_11:
	ret;

}
	// .globl	_ZN3cub18CUB_300001_SM_10006detail8for_each13static_kernelINS2_12policy_hub_t12policy_500_tEmN6thrust24THRUST_300001_SM_1000_NS8cuda_cub20__uninitialized_fill7functorINS7_10device_ptrIcEEcEEEEvT0_T1_
.visible .entry _ZN3cub18CUB_300001_SM_10006detail8for_each13static_kernelINS2_12policy_hub_t12policy_500_tEmN6thrust24THRUST_300001_SM_1000_NS8cuda_cub20__uninitialized_fill7functorINS7_10device_ptrIcEEcEEEEvT0_T1_(
	.param .u64 _ZN3cub18CUB_300001_SM_10006detail8for_each13static_kernelINS2_12policy_hub_t12policy_500_tEmN6thrust24THRUST_300001_SM_1000_NS8cuda_cub20__uninitialized_fill7functorINS7_10device_ptrIcEEcEEEEvT0_T1__param_0,
	.param .align 8 .b8 _ZN3cub18CUB_300001_SM_10006detail8for_each13static_kernelINS2_12policy_hub_t12policy_500_tEmN6thrust24THRUST_300001_SM_1000_NS8cuda_cub20__uninitialized_fill7functorINS7_10device_ptrIcEEcEEEEvT0_T1__param_1[16]
)
.maxntid 256
{
	.reg .pred 	%p<4>;
	.reg .b16 	%rs<10>;
	.reg .b32 	%r<15>;
	.reg .b64 	%rd<14>;

	ld.param.u32 	%r7, [_ZN3cub18CUB_300001_SM_10006detail8for_each13static_kernelINS2_12policy_hub_t12policy_500_tEmN6thrust24THRUST_300001_SM_1000_NS8cuda_cub20__uninitialized_fill7functorINS7_10device_ptrIcEEcEEEEvT0_T1__param_1+8];
	bfe.u32 	%r11, %r7, 0, 8;
	cvt.u16.u32 	%rs2, %r11;
	ld.param.u64 	%rd4, [_ZN3cub18CUB_300001_SM_10006detail8for_each13static_kernelINS2_12policy_hub_t12policy_500_tEmN6thrust24THRUST_300001_SM_1000_NS8cuda_cub20__uninitialized_fill7functorINS7_10device_ptrIcEEcEEEEvT0_T1__param_1];
	ld.param.u64 	%rd5, [_ZN3cub18CUB_300001_SM_10006detail8for_each13static_kernelINS2_12policy_hub_t12policy_500_tEmN6thrust24THRUST_300001_SM_1000_NS8cuda_cub20__uninitialized_fill7functorINS7_10device_ptrIcEEcEEEEvT0_T1__param_0];
	mov.u32 	%r12, %ctaid.x;
	mul.wide.u32 	%rd1, %r12, 512;
	sub.s64 	%rd2, %rd5, %rd1;
	setp.lt.u64 	%p1, %rd2, 512;
	@%p1 bra 	$L__BB3_2;
	mov.u32 	%r14, %tid.x;
	cvta.to.global.u64 	%rd10, %rd4;
	cvt.u64.u32 	%rd11, %r14;
	add.s64 	%rd12, %rd1, %rd11;
	add.s64 	%rd13, %rd10, %rd12;
	st.global.u8 	[%rd13], %rs2;
	st.global.u8 	[%rd13+256], %rs2;
	bra.uni 	$L__BB3_6;
$L__BB3_2:
	cvta.to.global.u64 	%rd6, %rd4;
	mov.u32 	%r1, %tid.x;
	cvt.u64.u32 	%rd7, %r1;
	setp.le.u64 	%p2, %rd2, %rd7;
	add.s64 	%rd8, %rd1, %rd7;
	add.s64 	%rd3, %rd6, %rd8;
	@%p2 bra 	$L__BB3_4;
	st.global.u8 	[%rd3], %rs2;
$L__BB3_4:
	add.s32 	%r13, %r1, 256;
	cvt.u64.u32 	%rd9, %r13;
	setp.le.u64 	%p3, %rd2, %rd9;
	@%p3 bra 	$L__BB3_6;
	st.global.u8 	[%rd3+256], %rs2;
$L__BB3_6:
	ret;

}
	// .globl	_ZN3cub18CUB_300001_SM_10006detail8for_each13static_kernelINS2_12policy_hub_t12policy_500_tElN6thrust24THRUST_300001_SM_1000_NS8cuda_cub11__transform17unary_transform_fINS7_20permutation_iteratorINS7_6detail15normal_iteratorINS7_10device_ptrIcEEEENSD_INSE_IiEEEEEESG_SI_N4cuda3std3__410__identityE6is_oddEEEEvT0_T1_
.visible .entry _ZN3cub18CUB_300001_SM_10006detail8for_each13static_kernelINS2_12policy_hub_t12policy_500_tElN6thrust24THRUST_300001_SM_1000_NS8cuda_cub11__transform17unary_transform_fINS7_20permutation_iteratorINS7_6detail15normal_iteratorINS7_10device_ptrIcEEEENSD_INSE_IiEEEEEESG_SI_N4cuda3std3__410__identityE6is_oddEEEEvT0_T1_(
	.param .u64 _ZN3cub18CUB_300001_SM_10006detail8for_each13static_kernelINS2_12policy_hub_t12policy_500_tElN6thrust24THRUST_300001_SM_1000_NS8cuda_cub11__transform17unary_transform_fINS7_20permutation_iteratorINS7_6detail15normal_iteratorINS7_10device_ptrIcEEEENSD_INSE_IiEEEEEESG_SI_N4cuda3std3__410__identityE6is_oddEEEEvT0_T1__param_0,
	.param .align 8 .b8 _ZN3cub18CUB_300001_SM_10006detail8for_each13static_kernelINS2_12policy_hub_t12policy_500_tElN6thrust24THRUST_300001_SM_1000_NS8cuda_cub11__transform17unary_transform_fINS7_20permutation_iteratorINS7_6detail15normal_iteratorINS7_10device_ptrIcEEEENSD_INSE_IiEEEEEESG_SI_N4cuda3std3__410__identityE6is_oddEEEEvT0_T1__param_1[40]
)
.maxntid 256
{
	.reg .pred 	%p<8>;
	.reg .b16 	%rs<13>;
	.reg .b32 	%r<24>;
	.reg .b64 	%rd<45>;

	ld.param.u64 	%rd18, [_ZN3cub18CUB_300001_SM_10006detail8for_each13static_kernelINS2_12policy_hub_t12policy_500_tElN6thrust24THRUST_300001_SM_1000_NS8cuda_cub11__transform17unary_transform_fINS7_20permutation_iteratorINS7_6detail15normal_iteratorINS7_10device_ptrIcEEEENSD_INSE_IiEEEEEESG_SI_N4cuda3std3__410__identityE6is_oddEEEEvT0_T1__param_1+24];
	ld.param.u64 	%rd17, [_ZN3cub18CUB_300001_SM_10006detail8for_each13static_kernelINS2_12policy_hub_t12policy_500_tElN6thrust24THRUST_300001_SM_1000_NS8cuda_cub11__transform17unary_transform_fINS7_20permutation_iteratorINS7_6detail15normal_iteratorINS7_10device_ptrIcEEEENSD_INSE_IiEEEEEESG_SI_N4cuda3std3__410__identityE6is_oddEEEEvT0_T1__param_1+16];
	ld.param.u64 	%rd16, [_ZN3cub18CUB_300001_SM_10006detail8for_each13static_kernelINS2_12policy_hub_t12policy_500_tElN6thrust24THRUST_300001_SM_1000_NS8cuda_cub11__transform17unary_transform_fINS7_20permutation_iteratorINS7_6detail15normal_iteratorINS7_10device_ptrIcEEEENSD_INSE_IiEEEEEESG_SI_N4cuda3std3__410__identityE6is_oddEEEEvT0_T1__param_1+8];
	ld.param.u64 	%rd15, [_ZN3cub18CUB_300001_SM_10006detail8for_each13static_kernelINS2_12policy_hub_t12policy_500_tElN6thrust24THRUST_300001_SM_1000_NS8cuda_cub11__transform17unary_transform_fINS7_20permutation_iteratorINS7_6detail15normal_iteratorINS7_10device_ptrIcEEEENSD_INSE_IiEEEEEESG_SI_N4cuda3std3__410__identityE6is_oddEEEEvT0_T1__param_1];
	ld.param.u64 	%rd19, [_ZN3cub18CUB_300001_SM_10006detail8for_each13static_kernelINS2_12policy_hub_t12policy_500_tElN6thrust24THRUST_300001_SM_1000_NS8cuda_cub11__transform17unary_transform_fINS7_20permutation_iteratorINS7_6detail15normal_iteratorINS7_10device_ptrIcEEEENSD_INSE_IiEEEEEESG_SI_N4cuda3std3__410__identityE6is_oddEEEEvT0_T1__param_0];
	mov.u32 	%r11, %ctaid.x;
	mul.wide.u32 	%rd1, %r11, 512;
	sub.s64 	%rd2, %rd19, %rd1;
	setp.lt.s64 	%p1, %rd2, 512;
	@%p1 bra 	$L__BB4_5;
	cvta.to.global.u64 	%rd35, %rd15;
	cvta.to.global.u64 	%rd3, %rd16;
	cvta.to.global.u64 	%rd36, %rd17;
	cvta.to.global.u64 	%rd37, %rd18;
	mov.u32 	%r19, %tid.x;
	cvt.u64.u32 	%rd38, %r19;
	add.s64 	%rd39, %rd1, %rd38;
	shl.b64 	%rd40, %rd39, 2;
	add.s64 	%rd4, %rd37, %rd40;
	ld.global.u32 	%r20, [%rd4];
	and.b32  	%r21, %r20, -2147483647;
	setp.ne.s32 	%p6, %r21, 1;
	add.s64 	%rd5, %rd35, %rd40;
	add.s64 	%rd6, %rd36, %rd39;
	@%p6 bra 	$L__BB4_3;
	ld.global.s32 	%rd41, [%rd5];
	add.s64 	%rd42, %rd3, %rd41;
	ld.global.u8 	%rs11, [%rd42];
	st.global.u8 	[%rd6], %rs11;
$L__BB4_3:
	ld.global.u32 	%r22, [%rd4+1024];
	and.b32  	%r23, %r22, -2147483647;
	setp.ne.s32 	%p7, %r23, 1;
	@%p7 bra 	$L__BB4_11;
	ld.global.s32 	%rd43, [%rd5+1024];
	add.s64 	%rd44, %rd3, %rd43;
	ld.global.u8 	%rs12, [%rd44];
	st.global.u8 	[%rd6+256], %rs12;
	bra.uni 	$L__BB4_11;
$L__BB4_5:
	cvta.to.global.u64 	%rd7, %rd15;
	cvta.to.global.u64 	%rd8, %rd16;
	cvta.to.global.u64 	%rd9, %rd17;
	cvta.to.global.u64 	%rd10, %rd18;
	mov.u32 	%r12, %tid.x;
	cvt.s64.s32 	%rd11, %rd2;
	cvt.u64.u32 	%rd12, %r12;
	setp.le.s64 	%p2, %rd11, %rd12;
	@%p2 bra 	$L__BB4_8;
	add.s64 	%rd13, %rd1, %rd12;
	shl.b64 	%rd20, %rd13, 2;
	add.s64 	%rd21, %rd10, %rd20;
	ld.global.u32 	%r13, [%rd21];
	and.b32  	%r14, %r13, -2147483647;
	setp.ne.s32 	%p3, %r14, 1;
	@%p3 bra 	$L__BB4_8;
	add.s64 	%rd23, %rd7, %rd20;
	ld.global.s32 	%rd24, [%rd23];
	add.s64 	%rd25, %rd8, %rd24;
	add.s64 	%rd26, %rd9, %rd13;
	ld.global.u8 	%rs9, [%rd25];
	st.global.u8 	[%rd26], %rs9;
$L__BB4_8:
	cvt.u32.u64 	%r15, %rd12;
	add.s32 	%r16, %r15, 256;
	cvt.u64.u32 	%rd27, %r16;
	setp.le.s64 	%p4, %rd11, %rd27;
	@%p4 bra 	$L__BB4_11;
	add.s64 	%rd14, %rd1, %rd12;
	shl.b64 	%rd28, %rd14, 2;
	add.s64 	%rd29, %rd10, %rd28;
	ld.global.u32 	%r17, [%rd29+1024];
	and.b32  	%r18, %r17, -2147483647;
	setp.ne.s32 	%p5, %r18, 1;
	@%p5 bra 	$L__BB4_11;
	add.s64 	%rd31, %rd7, %rd28;
	ld.global.s32 	%rd32, [%rd31+1024];
	add.s64 	%rd33, %rd8, %rd32;
	add.s64 	%rd34, %rd9, %rd14;
	ld.global.u8 	%rs10, [%rd33];
	st.global.u8 	[%rd34+256], %rs10;
$L__BB4_11:
	ret;

}
	// .globl	_ZN3cub18CUB_300001_SM_10006detail8for_each13static_kernelINS2_12policy_hub_t12policy_500_tEmN6thrust24THRUST_300001_SM_1000_NS8cuda_cub20__uninitialized_fill7functorINS7_10device_ptrIsEEsEEEEvT0_T1_
.visible .entry _ZN3cub18CUB_300001_SM_10006detail8for_each13static_kernelINS2_12policy_hub_t12policy_500_tEmN6thrust24THRUST_300001_SM_1000_NS8cuda_cub20__uninitialized_fill7functorINS7_10device_ptrIsEEsEEEEvT0_T1_(
	.param .u64 _ZN3cub18CUB_300001_SM_10006detail8for_each13static_kernelINS2_12policy_hub_t12policy_500_tEmN6thrust24THRUST_300001_SM_1000_NS8cuda_cub20__uninitialized_fill7functorINS7_10device_ptrIsEEsEEEEvT0_T1__param_0,
	.param .align 8 .b8 _ZN3cub18CUB_300001_SM_10006detail8for_each13static_kernelINS2_12policy_hub_t12policy_500_tEmN6thrust24THRUST_300001_SM_1000_NS8cuda_cub20__uninitialized_fill7functorINS7_10device_ptrIsEEsEEEEvT0_T1__param_1[16]
)
.maxntid 256
{
	.reg .pred 	%p<4>;
	.reg .b16 	%rs<9>;
	.reg .b32 	%r<10>;
	.reg .b64 	%rd<16>;

	ld.param.u16 	%rs2, [_ZN3cub18CUB_300001_SM_10006detail8for_each13static_kernelINS2_12policy_hub_t12policy_500_tEmN6thrust24THRUST_300001_SM_1000_NS8cuda_cub20__uninitialized_fill7functorINS7_10device_ptrIsEEsEEEEvT0_T1__param_1+8];
	ld.param.u64 	%rd4, [_ZN3cub18CUB_300001_SM_10006detail8for_each13static_kernelINS2_12policy_hub_t12policy_500_tEmN6thrust24THRUST_300001_SM_1000_NS8cuda_cub20__uninitialized_fill7functorINS7_10device_ptrIsEEsEEEEvT0_T1__param_1];
	ld.param.u64 	%rd5, [_ZN3cub18CUB_300001_SM_10006detail8for_each13static_kernelINS2_12policy_hub_t12policy_500_tEmN6thrust24THRUST_300001_SM_1000_NS8cuda_cub20__uninitialized_fill7functorINS7_10device_ptrIsEEsEEEEvT0_T1__param_0];
	mov.u32 	%r7, %ctaid.x;
	mul.wide.u32 	%rd1, %r7, 512;
	sub.s64 	%rd2, %rd5, %rd1;
	setp.lt.u64 	%p1, %rd2, 512;
	@%p1 bra 	$L__BB5_2;
	mov.u32 	%r9, %tid.x;
	cvta.to.global.u64 	%rd11, %rd4;
	cvt.u64.u32 	%rd12, %r9;
	add.s64 	%rd13, %rd1, %rd12;
	shl.b64 	%rd14, %rd13, 1;
	add.s64 	%rd15, %rd11, %rd14;
	st.global.u16 	[%rd15], %rs2;
	st.global.u16 	[%rd15+512], %rs2;
	bra.uni 	$L__BB5_6;
$L__BB5_2:
	cvta.to.global.u64 	%rd6, %rd4;
	mov.u32 	%r1, %tid.x;
	cvt.u64.u32 	%rd7, %r1;
	setp.le.u64 	%p2, %rd2, %rd7;
	add.s64 	%rd8, %rd1, %rd7;
	shl.b64 	%rd9, %rd8, 1;
	add.s64 	%rd3, %rd6, %rd9;
	@%p2 bra 	$L__BB5_4;
	st.global.u16 	[%rd3], %rs2;
$L__BB5_4:
	add.s32 	%r8, %r1, 256;
	cvt.u64.u32 	%rd10, %r8;
	setp.le.u64 	%p3, %rd2, %rd10;
	@%p3 bra 	$L__BB5_6;
	st.global.u16 	[%rd3+512], %rs2;
$L__BB5_6:
	ret;

}
	// .globl	_ZN3cub18CUB_300001_SM_10006detail8for_each13static_kernelINS2_12policy_hub_t12policy_500_tElN6thrust24THRUST_300001_SM_1000_NS8cuda_cub11__transform17unary_transform_fINS7_20permutation_iteratorINS7_6detail15normal_iteratorINS7_10device_ptrIsEEEENSD_INSE_IiEEEEEESG_SI_N4cuda3std3__410__identityE6is_oddEEEEvT0_T1_
.visible .entry _ZN3cub18CUB_300001_SM_10006detail8for_each13static_kernelINS2_12policy_hub_t12policy_500_tElN6thrust24THRUST_300001_SM_1000_NS8cuda_cub11__transform17unary_transform_fINS7_20permutation_iteratorINS7_6detail15normal_iteratorINS7_10device_ptrIsEEEENSD_INSE_IiEEEEEESG_SI_N4cuda3std3__410__identityE6is_oddEEEEvT0_T1_(
	.param .u64 _ZN3cub18CUB_300001_SM_10006detail8for_each13static_kernelINS2_12policy_hub_t12policy_500_tElN6thrust24THRUST_300001_SM_1000_NS8cuda_cub11__transform17unary_transform_fINS7_20permutation_iteratorINS7_6detail15normal_iteratorINS7_10device_ptrIsEEEENSD_INSE_IiEEEEEESG_SI_N4cuda3std3__410__identityE6is_oddEEEEvT0_T1__param_0,
	.param .align 8 .b8 _ZN3cub18CUB_300001_SM_10006detail8for_each13static_kernelINS2_12policy_hub_t12policy_500_tElN6thrust24THRUST_300001_SM_1000_NS8cuda_cub11__transform17unary_transform_fINS7_20permutation_iteratorINS7_6detail15normal_iteratorINS7_10device_ptrIsEEEENSD_INSE_IiEEEEEESG_SI_N4cuda3std3__410__identityE6is_oddEEEEvT0_T1__param_1[40]
)
.maxntid 256
{
	.reg .pred 	%p<8>;
	.reg .b16 	%rs<13>;
	.reg .b32 	%r<28>;
	.reg .b64 	%rd<48>;

	ld.param.u64 	%rd18, [_ZN3cub18CUB_300001_SM_10006detail8for_each13static_kernelINS2_12policy_hub_t12policy_500_tElN6thrust24THRUST_300001_SM_1000_NS8cuda_cub11__transform17unary_transform_fINS7_20permutation_iteratorINS7_6detail15normal_iteratorINS7_10device_ptrIsEEEENSD_INSE_IiEEEEEESG_SI_N4cuda3std3__410__identityE6is_oddEEEEvT0_T1__param_1+24];
	ld.param.u64 	%rd17, [_ZN3cub18CUB_300001_SM_10006detail8for_each13static_kernelINS2_12policy_hub_t12policy_500_tElN6thrust24THRUST_300001_SM_1000_NS8cuda_cub11__transform17unary_transform_fINS7_20permutation_iteratorINS7_6detail15normal_iteratorINS7_10device_ptrIsEEEENSD_INSE_IiEEEEEESG_SI_N4cuda3std3__410__identityE6is_oddEEEEvT0_T1__param_1+16];
	ld.param.u64 	%rd16, [_ZN3cub18CUB_300001_SM_10006detail8for_each13static_kernelINS2_12policy_hub_t12policy_500_tElN6thrust24THRUST_300001_SM_1000_NS8cuda_cub11__transform17unary_transform_fINS7_20permutation_iteratorINS7_6detail15normal_iteratorINS7_10device_ptrIsEEEENSD_INSE_IiEEEEEESG_SI_N4cuda3std3__410__identityE6is_oddEEEEvT0_T1__param_1+8];
	ld.param.u64 	%rd15, [_ZN3cub18CUB_300001_SM_10006detail8for_each13static_kernelINS2_12policy_hub_t12policy_500_tElN6thrust24THRUST_300001_SM_1000_NS8cuda_cub11__transform17unary_transform_fINS7_20permutation_iteratorINS7_6detail15normal_iteratorINS7_10device_ptrIsEEEENSD_INSE_IiEEEEEESG_SI_N4cuda3std3__410__identityE6is_oddEEEEvT0_T1__param_1];
	ld.param.u64 	%rd19, [_ZN3cub18CUB_300001_SM_10006detail8for_each13static_kernelINS2_12policy_hub_t12policy_500_tElN6thrust24THRUST_300001_SM_1000_NS8cuda_cub11__transform17unary_transform_fINS7_20permutation_iteratorINS7_6detail15normal_iteratorINS7_10device_ptrIsEEEENSD_INSE_IiEEEEEESG_SI_N4cuda3std3__410__identityE6is_oddEEEEvT0_T1__param_0];
	mov.u32 	%r11, %ctaid.x;
	mul.wide.u32 	%rd1, %r11, 512;
	sub.s64 	%rd2, %rd19, %rd1;
	setp.lt.s64 	%p1, %rd2, 512;
	@%p1 bra 	$L__BB6_5;
	cvta.to.global.u64 	%rd37, %rd15;
	cvta.to.global.u64 	%rd3, %rd16;
	cvta.to.global.u64 	%rd38, %rd17;
	cvta.to.global.u64 	%rd39, %rd18;
	mov.u32 	%r21, %tid.x;
	cvt.u64.u32 	%rd40, %r21;
	add.s64 	%rd41, %rd1, %rd40;
	shl.b64 	%rd42, %rd41, 2;
	add.s64 	%rd4, %rd39, %rd42;
	ld.global.u32 	%r22, [%rd4];
	and.b32  	%r23, %r22, -2147483647;
	setp.ne.s32 	%p6, %r23, 1;
	add.s64 	%rd5, %rd37, %rd42;
	shl.b64 	%rd43, %rd41, 1;
	add.s64 	%rd6, %rd38, %rd43;
	@%p6 bra 	$L__BB6_3;
	ld.global.u32 	%r24, [%rd5];
	mul.wide.s32 	%rd44, %r24, 2;
	add.s64 	%rd45, %rd3, %rd44;
	ld.global.u16 	%rs11, [%rd45];
	st.global.u16 	[%rd6], %rs11;
$L__BB6_3:
	ld.global.u32 	%r25, [%rd4+1024];
	and.b32  	%r26, %r25, -2147483647;
	setp.ne.s32 	%p7, %r26, 1;
	@%p7 bra 	$L__BB6_11;
	ld.global.u32 	%r27, [%rd5+1024];
	mul.wide.s32 	%rd46, %r27, 2;
	add.s64 	%rd47, %rd3, %rd46;
	ld.global.u16 	%rs12, [%rd47];
	st.global.u16 	[%rd6+512], %rs12;
	bra.uni 	$L__BB6_11;
$L__BB6_5:
	cvta.to.global.u64 	%rd7, %rd15;
	cvta.to.global.u64 	%rd8, %rd16;
	cvta.to.global.u64 	%rd9, %rd17;
	cvta.to.global.u64 	%rd10, %rd18;
	mov.u32 	%r12, %tid.x;
	cvt.s64.s32 	%rd11, %rd2;
	cvt.u64.u32 	%rd12, %r12;
	setp.le.s64 	%p2, %rd11, %rd12;
	@%p2 bra 	$L__BB6_8;
	add.s64 	%rd13, %rd1, %rd12;
	shl.b64 	%rd20, %rd13, 2;
	add.s64 	%rd21, %rd10, %rd20;
	ld.global.u32 	%r13, [%rd21];
	and.b32  	%r14, %r13, -2147483647;
	setp.ne.s32 	%p3, %r14, 1;
	@%p3 bra 	$L__BB6_8;
	add.s64 	%rd23, %rd7, %rd20;
	ld.global.u32 	%r15, [%rd23];
	mul.wide.s32 	%rd24, %r15, 2;
	add.s64 	%rd25, %rd8, %rd24;
	shl.b64 	%rd26, %rd13, 1;
	add.s64 	%rd27, %rd9, %rd26;
	ld.global.u16 	%rs9, [%rd25];
	st.global.u16 	[%rd27], %rs9;
$L__BB6_8:
	cvt.u32.u64 	%r16, %rd12;
	add.s32 	%r17, %r16, 256;
	cvt.u64.u32 	%rd28, %r17;
	setp.le.s64 	%p4, %rd11, %rd28;
	@%p4 bra 	$L__BB6_11;
	add.s64 	%rd14, %rd1, %rd12;
	shl.b64 	%rd29, %rd14, 2;
	add.s64 	%rd30, %rd10, %rd29;
	ld.global.u32 	%r18, [%rd30+1024];
	and.b32  	%r19, %r18, -2147483647;
	setp.ne.s32 	%p5, %r19, 1;
	@%p5 bra 	$L__BB6_11;
	add.s64 	%rd32, %rd7, %rd29;
	ld.global.u32 	%r20, [%rd32+1024];
	mul.wide.s32 	%rd33, %r20, 2;
	add.s64 	%rd34, %rd8, %rd33;
	shl.b64 	%rd35, %rd14, 1;
	add.s64 	%rd36, %rd9, %rd35;
	ld.global.u16 	%rs10, [%rd34];
	st.global.u16 	[%rd36+512], %rs10;
$L__BB6_11:
	ret;

}
	// .globl	_ZN3cub18CUB_300001_SM_10006detail8for_each13static_kernelINS2_12policy_hub_t12policy_500_tEmN6thrust24THRUST_300001_SM_1000_NS8cuda_cub20__uninitialized_fill7functorINS7_10device_ptrIlEElEEEEvT0_T1_
.visible .entry _ZN3cub18CUB_300001_SM_10006detail8for_each13static_kernelINS2_12policy_hub_t12policy_500_tEmN6thrust24THRUST_300001_SM_1000_NS8cuda_cub20__uninitialized_fill7functorINS7_10device_ptrIlEElEEEEvT0_T1_(
	.param .u64 _ZN3cub18CUB_300001_SM_10006detail8for_each13static_kernelINS2_12policy_hub_t12policy_500_tEmN6thrust24THRUST_300001_SM_1000_NS8cuda_cub20__uninitialized_fill7functorINS7_10device_ptrIlEElEEEEvT0_T1__param_0,
	.param .align 8 .b8 _ZN3cub18CUB_300001_SM_10006detail8for_each13static_kernelINS2_12policy_hub_t12policy_500_tEmN6thrust24THRUST_300001_SM_1000_NS8cuda_cub20__uninitialized_fill7functorINS7_10device_ptrIlEElEEEEvT0_T1__param_1[16]
)
.maxntid 256
{
	.reg .pred 	%p<4>;
	.reg .b32 	%r<5>;
	.reg .b64 	%rd<18>;

	ld.param.u64 	%rd6, [_ZN3cub18CUB_300001_SM_10006detail8for_each13static_kernelINS2_12policy_hub_t12policy_500_tEmN6thrust24THRUST_300001_SM_1000_NS8cuda_cub20__uninitialized_fill7functorINS7_10device_ptrIlEElEEEEvT0_T1__param_1+8];
	ld.param.u64 	%rd5, [_ZN3cub18CUB_300001_SM_10006detail8for_each13static_kernelINS2_12policy_hub_t12policy_500_tEmN6thrust24THRUST_300001_SM_1000_NS8cuda_cub20__uninitialized_fill7functorINS7_10device_ptrIlEElEEEEvT0_T1__param_1];
	ld.param.u64 	%rd7, [_ZN3cub18CUB_300001_SM_10006detail8for_each13static_kernelINS2_12policy_hub_t12policy_500_tEmN6thrust24THRUST_300001_SM_1000_NS8cuda_cub20__uninitialized_fill7functorINS7_10device_ptrIlEElEEEEvT0_T1__param_0];
	mov.u32 	%r2, %ctaid.x;
	mul.wide.u32 	%rd1, %r2, 512;
	sub.s64 	%rd2, %rd7, %rd1;
	setp.lt.u64 	%p1, %rd2, 512;
	@%p1 bra 	$L__BB7_2;
	mov.u32 	%r4, %tid.x;
	cvta.to.global.u64 	%rd13, %rd5;
	cvt.u64.u32 	%rd14, %r4;
	add.s64 	%rd15, %rd1, %rd14;
	shl.b64 	%rd16, %rd15, 3;
	add.s64 	%rd17, %rd13, %rd16;
	st.global.u64 	[%rd17], %rd6;
	st.global.u64 	[%rd17+2048], %rd6;
	bra.uni 	$L__BB7_6;
$L__BB7_2:
	cvta.to.global.u64 	%rd8, %rd5;
	mov.u32 	%r1, %tid.x;
	cvt.u64.u32 	%rd9, %r1;
	setp.le.u64 	%p2, %rd2, %rd9;
	add.s64 	%rd10, %rd1, %rd9;
	shl.b64 	%rd11, %rd10, 3;
	add.s64 	%rd4, %rd8, %rd11;
	@%p2 bra 	$L__BB7_4;
	st.global.u64 	[%rd4], %rd6;
$L__BB7_4:
	add.s32 	%r3, %r1, 256;
	cvt.u64.u32 	%rd12, %r3;
	setp.le.u64 	%p3, %rd2, %rd12;
	@%p3 bra 	$L__BB7_6;
	st.global.u64 	[%rd4+2048], %rd6;
$L__BB7_6:
	ret;

}
	// .globl	_ZN3cub18CUB_300001_SM_10006detail8for_each13static_kernelINS2_12policy_hub_t12policy_500_tElN6thrust24THRUST_300001_SM_1000_NS8cuda_cub11__transform17unary_transform_fINS7_20permutation_iteratorINS7_6detail15normal_iteratorINS7_10device_ptrIlEEEENSD_INSE_IiEEEEEESG_SI_N4cuda3std3__410__identityE6is_oddEEEEvT0_T1_
.visible .entry _ZN3cub18CUB_300001_SM_10006detail8for_each13static_kernelINS2_12policy_hub_t12policy_500_tElN6thrust24THRUST_300001_SM_1000_NS8cuda_cub11__transform17unary_transform_fINS7_20permutation_iteratorINS7_6detail15normal_iteratorINS7_10device_ptrIlEEEENSD_INSE_IiEEEEEESG_SI_N4cuda3std3__410__identityE6is_oddEEEEvT0_T1_(
	.param .u64 _ZN3cub18CUB_300001_SM_10006detail8for_each13static_kernelINS2_12policy_hub_t12policy_500_tElN6thrust24THRUST_300001_SM_1000_NS8cuda_cub11__transform17unary_transform_fINS7_20permutation_iteratorINS7_6detail15normal_iteratorINS7_10device_ptrIlEEEENSD_INSE_IiEEEEEESG_SI_N4cuda3std3__410__identityE6is_oddEEEEvT0_T1__param_0,
	.param .align 8 .b8 _ZN3cub18CUB_300001_SM_10006detail8for_each13static_kernelINS2_12policy_hub_t12policy_500_tElN6thrust24THRUST_300001_SM_1000_NS8cuda_cub11__transform17unary_transform_fINS7_20permutation_iteratorINS7_6detail15normal_iteratorINS7_10device_ptrIlEEEENSD_INSE_IiEEEEEESG_SI_N4cuda3std3__410__identityE6is_oddEEEEvT0_T1__param_1[40]
)
.maxntid 256
{
	.reg .pred 	%p<8>;
	.reg .b16 	%rs<9>;
	.reg .b32 	%r<28>;
	.reg .b64 	%rd<52>;

	ld.param.u64 	%rd18, [_ZN3cub18CUB_300001_SM_10006detail8for_each13static_kernelINS2_12policy_hub_t12policy_500_tElN6thrust24THRUST_300001_SM_1000_NS8cuda_cub11__transform17unary_transform_fINS7_20permutation_iteratorINS7_6detail15normal_iteratorINS7_10device_ptrIlEEEENSD_INSE_IiEEEEEESG_SI_N4cuda3std3__410__identityE6is_oddEEEEvT0_T1__param_1+24];
	ld.param.u64 	%rd17, [_ZN3cub18CUB_300001_SM_10006detail8for_each13static_kernelINS2_12policy_hub_t12policy_500_tElN6thrust24THRUST_300001_SM_1000_NS8cuda_cub11__transform17unary_transform_fINS7_20permutation_iteratorINS7_6detail15normal_iteratorINS7_10device_ptrIlEEEENSD_INSE_IiEEEEEESG_SI_N4cuda3std3__410__identityE6is_oddEEEEvT0_T1__param_1+16];
	ld.param.u64 	%rd16, [_ZN3cub18CUB_300001_SM_10006detail8for_each13static_kernelINS2_12policy_hub_t12policy_500_tElN6thrust24THRUST_300001_SM_1000_NS8cuda_cub11__transform17unary_transform_fINS7_20permutation_iteratorINS7_6detail15normal_iteratorINS7_10device_ptrIlEEEENSD_INSE_IiEEEEEESG_SI_N4cuda3std3__410__identityE6is_oddEEEEvT0_T1__param_1+8];
	ld.param.u64 	%rd15, [_ZN3cub18CUB_300001_SM_10006detail8for_each13static_kernelINS2_12policy_hub_t12policy_500_tElN6thrust24THRUST_300001_SM_1000_NS8cuda_cub11__transform17unary_transform_fINS7_20permutation_iteratorINS7_6detail15normal_iteratorINS7_10device_ptrIlEEEENSD_INSE_IiEEEEEESG_SI_N4cuda3std3__410__identityE6is_oddEEEEvT0_T1__param_1];
	ld.param.u64 	%rd19, [_ZN3cub18CUB_300001_SM_10006detail8for_each13static_kernelINS2_12policy_hub_t12policy_500_tElN6thrust24THRUST_300001_SM_1000_NS8cuda_cub11__transform17unary_transform_fINS7_20permutation_iteratorINS7_6detail15normal_iteratorINS7_10device_ptrIlEEEENSD_INSE_IiEEEEEESG_SI_N4cuda3std3__410__identityE6is_oddEEEEvT0_T1__param_0];
	mov.u32 	%r11, %ctaid.x;
	mul.wide.u32 	%rd1, %r11, 512;
	sub.s64 	%rd2, %rd19, %rd1;
	setp.lt.s64 	%p1, %rd2, 512;
	@%p1 bra 	$L__BB8_5;
	cvta.to.global.u64 	%rd39, %rd15;
	cvta.to.global.u64 	%rd3, %rd16;
	cvta.to.global.u64 	%rd40, %rd17;
	cvta.to.global.u64 	%rd41, %rd18;
	mov.u32 	%r21, %tid.x;
	cvt.u64.u32 	%rd42, %r21;
	add.s64 	%rd43, %rd1, %rd42;
	shl.b64 	%rd44, %rd43, 2;
	add.s64 	%rd4, %rd41, %rd44;
	ld.global.u32 	%r22, [%rd4];
	and.b32  	%r23, %r22, -2147483647;
	setp.ne.s32 	%p6, %r23, 1;
	add.s64 	%rd5, %rd39, %rd44;
	shl.b64 	%rd45, %rd43, 3;
	add.s64 	%rd6, %rd40, %rd45;
	@%p6 bra 	$L__BB8_3;
	ld.global.u32 	%r24, [%rd5];
	mul.wide.s32 	%rd46, %r24, 8;
	add.s64 	%rd47, %rd3, %rd46;
	ld.global.u64 	%rd48, [%rd47];
	st.global.u64 	[%rd6], %rd48;
$L__BB8_3:
	ld.global.u32 	%r25, [%rd4+1024];
	and.b32  	%r26, %r25, -2147483647;
	setp.ne.s32 	%p7, %r26, 1;
	@%p7 bra 	$L__BB8_11;
	ld.global.u32 	%r27, [%rd5+1024];
	mul.wide.s32 	%rd49, %r27, 8;
	add.s64 	%rd50, %rd3, %rd49;
	ld.global.u64 	%rd51, [%rd50];
	st.global.u64 	[%rd6+2048], %rd51;
	bra.uni 	$L__BB8_11;
$L__BB8_5:
	cvta.to.global.u64 	%rd7, %rd15;
	cvta.to.global.u64 	%rd8, %rd16;
	cvta.to.global.u64 	%rd9, %rd17;
	cvta.to.global.u64 	%rd10, %rd18;
	mov.u32 	%r12, %tid.x;
	cvt.s64.s32 	%rd11, %rd2;
	cvt.u64.u32 	%rd12, %r12;
	setp.le.s64 	%p2, %rd11, %rd12;
	@%p2 bra 	$L__BB8_8;
	add.s64 	%rd13, %rd1, %rd12;
	shl.b64 	%rd20, %rd13, 2;
	add.s64 	%rd21, %rd10, %rd20;
	ld.global.u32 	%r13, [%rd21];
	and.b32  	%r14, %r13, -2147483647;
	setp.ne.s32 	%p3, %r14, 1;
	@%p3 bra 	$L__BB8_8;
	add.s64 	%rd23, %rd7, %rd20;
	ld.global.u32 	%r15, [%rd23];
	mul.wide.s32 	%rd24, %r15, 8;
	add.s64 	%rd25, %rd8, %rd24;
	shl.b64 	%rd26, %rd13, 3;
	add.s64 	%rd27, %rd9, %rd26;
	ld.global.u64 	%rd28, [%rd25];
	st.global.u64 	[%rd27], %rd28;
$L__BB8_8:
	cvt.u32.u64 	%r16, %rd12;
	add.s32 	%r17, %r16, 256;
	cvt.u64.u32 	%rd29, %r17;
	setp.le.s64 	%p4, %rd11, %rd29;
	@%p4 bra 	$L__BB8_11;
	add.s64 	%rd14, %rd1, %rd12;
	shl.b64 	%rd30, %rd14, 2;
	add.s64 	%rd31, %rd10, %rd30;
	ld.global.u32 	%r18, [%rd31+1024];
	and.b32  	%r19, %r18, -2147483647;
	setp.ne.s32 	%p5, %r19, 1;
	@%p5 bra 	$L__BB8_11;
	add.s64 	%rd33, %rd7, %rd30;
	ld.global.u32 	%r20, [%rd33+1024];
	mul.wide.s32 	%rd34, %r20, 8;
	add.s64 	%rd35, %rd8, %rd34;
	shl.b64 	%rd36, %rd14, 3;
	add.s64 	%rd37, %rd9, %rd36;
	ld.global.u64 	%rd38, [%rd35];
	st.global.u64 	[%rd37+2048], %rd38;
$L__BB8_11:
	ret;

}
	// .globl	_ZN3cub18CUB_300001_SM_10006detail8for_each13static_kernelINS2_12policy_hub_t12policy_500_tEmN6thrust24THRUST_300001_SM_1000_NS8cuda_cub20__uninitialized_fill7functorINS7_10device_ptrIxEExEEEEvT0_T1_
.visible .entry _ZN3cub18CUB_300001_SM_10006detail8for_each13static_kernelINS2_12policy_hub_t12policy_500_tEmN6thrust24THRUST_300001_SM_1000_NS8cuda_cub20__uninitialized_fill7functorINS7_10device_ptrIxEExEEEEvT0_T1_(
	.param .u64 _ZN3cub18CUB_300001_SM_10006detail8for_each13static_kernelINS2_12policy_hub_t12policy_500_tEmN6thrust24THRUST_300001_SM_1000_NS8cuda_cub20__uninitialized_fill7functorINS7_10device_ptrIxEExEEEEvT0_T1__param_0,
	.param .align 8 .b8 _ZN3cub18CUB_300001_SM_10006detail8for_each13static_kernelINS2_12policy_hub_t12policy_500_tEmN6thrust24THRUST_300001_SM_1000_NS8cuda_cub20__uninitialized_fill7functorINS7_10device_ptrIxEExEEEEvT0_T1__param_1[16]
)
.maxntid 256
{
	.reg .pred 	%p<4>;
	.reg .b32 	%r<5>;
	.reg .b64 	%rd<18>;

	ld.param.u64 	%rd6, [_ZN3cub18CUB_300001_SM_10006detail8for_each13static_kernelINS2_12policy_hub_t12policy_500_tEmN6thrust24THRUST_300001_SM_1000_NS8cuda_cub20__uninitialized_fill7functorINS7_10device_ptrIxEExEEEEvT0_T1__param_1+8];
	ld.param.u64 	%rd5, [_ZN3cub18CUB_300001_SM_10006detail8for_each13static_kernelINS2_12policy_hub_t12policy_500_tEmN6thrust24THRUST_300001_SM_1000_NS8cuda_cub20__uninitialized_fill7functorINS7_10device_ptrIxEExEEEEvT0_T1__param_1];
	ld.param.u64 	%rd7, [_ZN3cub18CUB_300001_SM_10006detail8for_each13static_kernelINS2_12policy_hub_t12policy_500_tEmN6thrust24THRUST_300001_SM_1000_NS8cuda_cub20__uninitialized_fill7functorINS7_10device_ptrIxEExEEEEvT0_T1__param_0];
	mov.u32 	%r2, %ctaid.x;
	mul.wide.u32 	%rd1, %r2, 512;
	sub.s64 	%rd2, %rd7, %rd1;
	setp.lt.u64 	%p1, %rd2, 512;
	@%p1 bra 	$L__BB9_2;
	mov.u32 	%r4, %tid.x;
	cvta.to.global.u64 	%rd13, %rd5;
	cvt.u64.u32 	%rd14, %r4;
	add.s64 	%rd15, %rd1, %rd14;
	shl.b64 	%rd16, %rd15, 3;
	add.s64 	%rd17, %rd13, %rd16;
	st.global.u64 	[%rd17], %rd6;
	st.global.u64 	[%rd17+2048], %rd6;
	bra.uni 	$L__BB9_6;
$L__BB9_2:
	cvta.to.global.u64 	%rd8, %rd5;
	mov.u32 	%r1, %tid.x;
	cvt.u64.u32 	%rd9, %r1;
	setp.le.u64 	%p2, %rd2, %rd9;
	add.s64 	%rd10, %rd1, %rd9;
	shl.b64 	%rd11, %rd10, 3;
	add.s64 	%rd4, %rd8, %rd11;
	@%p2 bra 	$L__BB9_4;
	st.global.u64 	[%rd4], %rd6;
$L__BB9_4:
	add.s32 	%r3, %r1, 256;
	cvt.u64.u32 	%rd12, %r3;
	setp.le.u64 	%p3, %rd2, %rd12;
	@%p3 bra 	$L__BB9_6;
	st.global.u64 	[%rd4+2048], %rd6;
$L__BB9_6:
	ret;

}
	// .globl	_ZN3cub18CUB_300001_SM_10006detail8for_each13static_kernelINS2_12policy_hub_t12policy_500_tElN6thrust24THRUST_300001_SM_1000_NS8cuda_cub11__transform17unary_transform_fINS7_20permutation_iteratorINS7_6detail15normal_iteratorINS7_10device_ptrIxEEEENSD_INSE_IiEEEEEESG_SI_N4cuda3std3__410__identityE6is_oddEEEEvT0_T1_
.visible .entry _ZN3cub18CUB_300001_SM_10006detail8for_each13static_kernelINS2_12policy_hub_t12policy_500_tElN6thrust24THRUST_300001_SM_1000_NS8cuda_cub11__transform17unary_transform_fINS7_20permutation_iteratorINS7_6detail15normal_iteratorINS7_10device_ptrIxEEEENSD_INSE_IiEEEEEESG_SI_N4cuda3std3__410__identityE6is_oddEEEEvT0_T1_(
	.param .u64 _ZN3cub18CUB_300001_SM_10006detail8for_each13static_kernelINS2_12policy_hub_t12policy_500_tElN6thrust24THRUST_300001_SM_1000_NS8cuda_cub11__transform17unary_transform_fINS7_20permutation_iteratorINS7_6detail15normal_iteratorINS7_10device_ptrIxEEEENSD_INSE_IiEEEEEESG_SI_N4cuda3std3__410__identityE6is_oddEEEEvT0_T1__param_0,
	.param .align 8 .b8 _ZN3cub18CUB_300001_SM_10006detail8for_each13static_kernelINS2_12policy_hub_t12policy_500_tElN6thrust24THRUST_300001_SM_1000_NS8cuda_cub11__transform17unary_transform_fINS7_20permutation_iteratorINS7_6detail15normal_iteratorINS7_10device_ptrIxEEEENSD_INSE_IiEEEEEESG_SI_N4cuda3std3__410__identityE6is_oddEEEEvT0_T1__param_1[40]
)
.maxntid 256
{
	.reg .pred 	%p<8>;
	.reg .b16 	%rs<9>;
	.reg .b32 	%r<28>;
	.reg .b64 	%rd<52>;

	ld.param.u64 	%rd18, [_ZN3cub18CUB_300001_SM_10006detail8for_each13static_kernelINS2_12policy_hub_t12policy_500_tElN6thrust24THRUST_300001_SM_1000_NS8cuda_cub11__transform17unary_transform_fINS7_20permutation_iteratorINS7_6detail15normal_iteratorINS7_10device_ptrIxEEEENSD_INSE_IiEEEEEESG_SI_N4cuda3std3__410__identityE6is_oddEEEEvT0_T1__param_1+24];
	ld.param.u64 	%rd17, [_ZN3cub18CUB_300001_SM_10006detail8for_each13static_kernelINS2_12policy_hub_t12policy_500_tElN6thrust24THRUST_300001_SM_1000_NS8cuda_cub11__transform17unary_transform_fINS7_20permutation_iteratorINS7_6detail15normal_iteratorINS7_10device_ptrIxEEEENSD_INSE_IiEEEEEESG_SI_N4cuda3std3__410__identityE6is_oddEEEEvT0_T1__param_1+16];
	ld.param.u64 	%rd16, [_ZN3cub18CUB_300001_SM_10006detail8for_each13static_kernelINS2_12policy_hub_t12policy_500_tElN6thrust24THRUST_300001_SM_1000_NS8cuda_cub11__transform17unary_transform_fINS7_20permutation_iteratorINS7_6detail15normal_iteratorINS7_10device_ptrIxEEEENSD_INSE_IiEEEEEESG_SI_N4cuda3std3__410__identityE6is_oddEEEEvT0_T1__param_1+8];
	ld.param.u64 	%rd15, [_ZN3cub18CUB_300001_SM_10006detail8for_each13static_kernelINS2_12policy_hub_t12policy_500_tElN6thrust24THRUST_300001_SM_1000_NS8cuda_cub11__transform17unary_transform_fINS7_20permutation_iteratorINS7_6detail15normal_iteratorINS7_10device_ptrIxEEEENSD_INSE_IiEEEEEESG_SI_N4cuda3std3__410__identityE6is_oddEEEEvT0_T1__param_1];
	ld.param.u64 	%rd19, [_ZN3cub18CUB_300001_SM_10006detail8for_each13static_kernelINS2_12policy_hub_t12policy_500_tElN6thrust24THRUST_300001_SM_1000_NS8cuda_cub11__transform17unary_transform_fINS7_20permutation_iteratorINS7_6detail15normal_iteratorINS7_10device_ptrIxEEEENSD_INSE_IiEEEEEESG_SI_N4cuda3std3__410__identityE6is_oddEEEEvT0_T1__param_0];
	mov.u32 	%r11, %ctaid.x;
	mul.wide.u32 	%rd1, %r11, 512;
	sub.s64 	%rd2, %rd19, %rd1;
	setp.lt.s64 	%p1, %rd2, 512;
	@%p1 bra 	$L__BB10_5;
	cvta.to.global.u64 	%rd39, %rd15;
	cvta.to.global.u64 	%rd3, %rd16;
	cvta.to.global.u64 	%rd40, %rd17;
	cvta.to.global.u64 	%rd41, %rd18;
	mov.u32 	%r21, %tid.x;
	cvt.u64.u32 	%rd42, %r21;
	add.s64 	%rd43, %rd1, %rd42;
	shl.b64 	%rd44, %rd43, 2;
	add.s64 	%rd4, %rd41, %rd44;
	ld.global.u32 	%r22, [%rd4];
	and.b32  	%r23, %r22, -2147483647;
	setp.ne.s32 	%p6, %r23, 1;
	add.s64 	%rd5, %rd39, %rd44;
	shl.b64 	%rd45, %rd43, 3;
	add.s64 	%rd6, %rd40, %rd45;
	@%p6 bra 	$L__BB10_3;
	ld.global.u32 	%r24, [%rd5];
	mul.wide.s32 	%rd46, %r24, 8;
	add.s64 	%rd47, %rd3, %rd46;
	ld.global.u64 	%rd48, [%rd47];
	st.global.u64 	[%rd6], %rd48;
$L__BB10_3:
	ld.global.u32 	%r25, [%rd4+1024];
	and.b32  	%r26, %r25, -2147483647;
	setp.ne.s32 	%p7, %r26, 1;
	@%p7 bra 	$L__BB10_11;
	ld.global.u32 	%r27, [%rd5+1024];
	mul.wide.s32 	%rd49, %r27, 8;
	add.s64 	%rd50, %rd3, %rd49;
	ld.global.u64 	%rd51, [%rd50];
	st.global.u64 	[%rd6+2048], %rd51;
	bra.uni 	$L__BB10_11;
$L__BB10_5:
	cvta.to.global.u64 	%rd7, %rd15;
	cvta.to.global.u64 	%rd8, %rd16;
	cvta.to.global.u64 	%rd9, %rd17;
	cvta.to.global.u64 	%rd10, %rd18;
	mov.u32 	%r12, %tid.x;
	cvt.s64.s32 	%rd11, %rd2;
	cvt.u64.u32 	%rd12, %r12;
	setp.le.s64 	%p2, %rd11, %rd12;
	@%p2 bra 	$L__BB10_8;
	add.s64 	%rd13, %rd1, %rd12;
	shl.b64 	%rd20, %rd13, 2;
	add.s64 	%rd21, %rd10, %rd20;
	ld.global.u32 	%r13, [%rd21];
	and.b32  	%r14, %r13, -2147483647;
	setp.ne.s32 	%p3, %r14, 1;
	@%p3 bra 	$L__BB10_8;
	add.s64 	%rd23, %rd7, %rd20;
	ld.global.u32 	%r15, [%rd23];
	mul.wide.s32 	%rd24, %r15, 8;
	add.s64 	%rd25, %rd8, %rd24;
	shl.b64 	%rd26, %rd13, 3;
	add.s64 	%rd27, %rd9, %rd26;
	ld.global.u64 	%rd28, [%rd25];
	st.global.u64 	[%rd27], %rd28;
$L__BB10_8:
	cvt.u32.u64 	%r16, %rd12;
	add.s32 	%r17, %r16, 256;
	cvt.u64.u32 	%rd29, %r17;
	setp.le.s64 	%p4, %rd11, %rd29;
	@%p4 bra 	$L__BB10_11;
	add.s64 	%rd14, %rd1, %rd12;
	shl.b64 	%rd30, %rd14, 2;
	add.s64 	%rd31, %rd10, %rd30;
	ld.global.u32 	%r18, [%rd31+1024];
	and.b32  	%r19, %r18, -2147483647;
	setp.ne.s32 	%p5, %r19, 1;
	@%p5 bra 	$L__BB10_11;
	add.s64 	%rd33, %rd7, %rd30;
	ld.global.u32 	%r20, [%rd33+1024];
	mul.wide.s32 	%rd34, %r20, 8;
	add.s64 	%rd35, %rd8, %rd34;
	shl.b64 	%rd36, %rd14, 3;
	add.s64 	%rd37, %rd9, %rd36;
	ld.global.u64 	%rd38, [%rd35];
	st.global.u64 	[%rd37+2048], %rd38;
$L__BB10_11:
	ret;

}
	// .globl	_ZN3cub18CUB_300001_SM_10006detail8for_each13static_kernelINS2_12policy_hub_t12policy_500_tEmN6thrust24THRUST_300001_SM_1000_NS8cuda_cub20__uninitialized_fill7functorINS7_10device_ptrIfEEfEEEEvT0_T1_
.visible .entry _ZN3cub18CUB_300001_SM_10006detail8for_each13static_kernelINS2_12policy_hub_t12policy_500_tEmN6thrust24THRUST_300001_SM_1000_NS8cuda_cub20__uninitialized_fill7functorINS7_10device_ptrIfEEfEEEEvT0_T1_(
	.param .u64 _ZN3cub18CUB_300001_SM_10006detail8for_each13static_kernelINS2_12policy_hub_t12policy_500_tEmN6thrust24THRUST_300001_SM_1000_NS8cuda_cub20__uninitialized_fill7functorINS7_10device_ptrIfEEfEEEEvT0_T1__param_0,
	.param .align 8 .b8 _ZN3cub18CUB_300001_SM_10006detail8for_each13static_kernelINS2_12policy_hub_t12policy_500_tEmN6thrust24THRUST_300001_SM_1000_NS8cuda_cub20__uninitialized_fill7functorINS7_10device_ptrIfEEfEEEEvT0_T1__param_1[16]
)
.maxntid 256
{
	.reg .pred 	%p<4>;
	.reg .b16 	%rs<5>;
	.reg .b32 	%r<10>;
	.reg .b32 	%f<3>;
	.reg .b64 	%rd<16>;

	ld.param.f32 	%f2, [_ZN3cub18CUB_300001_SM_10006detail8for_each13static_kernelINS2_12policy_hub_t12policy_500_tEmN6thrust24THRUST_300001_SM_1000_NS8cuda_cub20__uninitialized_fill7functorINS7_10device_ptrIfEEfEEEEvT0_T1__param_1+8];
	ld.param.u64 	%rd4, [_ZN3cub18CUB_300001_SM_10006detail8for_each13static_kernelINS2_12policy_hub_t12policy_500_tEmN6thrust24THRUST_300001_SM_1000_NS8cuda_cub20__uninitialized_fill7functorINS7_10device_ptrIfEEfEEEEvT0_T1__param_1];
	ld.param.u64 	%rd5, [_ZN3cub18CUB_300001_SM_10006detail8for_each13static_kernelINS2_12policy_hub_t12policy_500_tEmN6thrust24THRUST_300001_SM_1000_NS8cuda_cub20__uninitialized_fill7functorINS7_10device_ptrIfEEfEEEEvT0_T1__param_0];
	mov.u32 	%r7, %ctaid.x;
	mul.wide.u32 	%rd1, %r7, 512;
	sub.s64 	%rd2, %rd5, %rd1;
	setp.lt.u64 	%p1, %rd2, 512;
	@%p1 bra 	$L__BB11_2;
	mov.u32 	%r9, %tid.x;
	cvta.to.global.u64 	%rd11, %rd4;
	cvt.u64.u32 	%rd12, %r9;
	add.s64 	%rd13, %rd1, %rd12;
	shl.b64 	%rd14, %rd13, 2;
	add.s64 	%rd15, %rd11, %rd14;
	st.global.f32 	[%rd15], %f2;
	st.global.f32 	[%rd15+1024], %f2;
	bra.uni 	$L__BB11_6;
$L__BB11_2:
	cvta.to.global.u64 	%rd6, %rd4;
	mov.u32 	%r1, %tid.x;
	cvt.u64.u32 	%rd7, %r1;
	setp.le.u64 	%p2, %rd2, %rd7;
	add.s64 	%rd8, %rd1, %rd7;
	shl.b64 	%rd9, %rd8, 2;
	add.s64 	%rd3, %rd6, %rd9;
	@%p2 bra 	$L__BB11_4;
	st.global.f32 	[%rd3], %f2;
$L__BB11_4:
	add.s32 	%r8, %r1, 256;
	cvt.u64.u32 	%rd10, %r8;
	setp.le.u64 	%p3, %rd2, %rd10;
	@%p3 bra 	$L__BB11_6;
	st.global.f32 	[%rd3+1024], %f2;
$L__BB11_6:
	ret;

}
	// .globl	_ZN3cub18CUB_300001_SM_10006detail8for_each13static_kernelINS2_12policy_hub_t12policy_500_tElN6thrust24THRUST_300001_SM_1000_NS8cuda_cub11__transform17unary_transform_fINS7_20permutation_iteratorINS7_6detail15normal_iteratorINS7_10device_ptrIfEEEENSD_INSE_IiEEEEEESG_SI_N4cuda3std3__410__identityE6is_oddEEEEvT0_T1_
.visible .entry _ZN3cub18CUB_300001_SM_10006detail8for_each13static_kernelINS2_12policy_hub_t12policy_500_tElN6thrust24THRUST_300001_SM_1000_NS8cuda_cub11__transform17unary_transform_fINS7_20permutation_iteratorINS7_6detail15normal_iteratorINS7_10device_ptrIfEEEENSD_INSE_IiEEEEEESG_SI_N4cuda3std3__410__identityE6is_oddEEEEvT0_T1_(
	.param .u64 _ZN3cub18CUB_300001_SM_10006detail8for_each13static_kernelINS2_12policy_hub_t12policy_500_tElN6thrust24THRUST_300001_SM_1000_NS8cuda_cub11__transform17unary_transform_fINS7_20permutation_iteratorINS7_6detail15normal_iteratorINS7_10device_ptrIfEEEENSD_INSE_IiEEEEEESG_SI_N4cuda3std3__410__identityE6is_oddEEEEvT0_T1__param_0,
	.param .align 8 .b8 _ZN3cub18CUB_300001_SM_10006detail8for_each13static_kernelINS2_12policy_hub_t12policy_500_tElN6thrust24THRUST_300001_SM_1000_NS8cuda_cub11__transform17unary_transform_fINS7_20permutation_iteratorINS7_6detail15normal_iteratorINS7_10device_ptrIfEEEENSD_INSE_IiEEEEEESG_SI_N4cuda3std3__410__identityE6is_oddEEEEvT0_T1__param_1[40]
)
.maxntid 256
{
	.reg .pred 	%p<8>;
	.reg .b16 	%rs<9>;
	.reg .b32 	%r<28>;
	.reg .b32 	%f<5>;
	.reg .b64 	%rd<45>;

	ld.param.u64 	%rd18, [_ZN3cub18CUB_300001_SM_10006detail8for_each13static_kernelINS2_12policy_hub_t12policy_500_tElN6thrust24THRUST_300001_SM_1000_NS8cuda_cub11__transform17unary_transform_fINS7_20permutation_iteratorINS7_6detail15normal_iteratorINS7_10device_ptrIfEEEENSD_INSE_IiEEEEEESG_SI_N4cuda3std3__410__identityE6is_oddEEEEvT0_T1__param_1+24];
	ld.param.u64 	%rd17, [_ZN3cub18CUB_300001_SM_10006detail8for_each13static_kernelINS2_12policy_hub_t12policy_500_tElN6thrust24THRUST_300001_SM_1000_NS8cuda_cub11__transform17unary_transform_fINS7_20permutation_iteratorINS7_6detail15normal_iteratorINS7_10device_ptrIfEEEENSD_INSE_IiEEEEEESG_SI_N4cuda3std3__410__identityE6is_oddEEEEvT0_T1__param_1+16];
	ld.param.u64 	%rd16, [_ZN3cub18CUB_300001_SM_10006detail8for_each13static_kernelINS2_12policy_hub_t12policy_500_tElN6thrust24THRUST_300001_SM_1000_NS8cuda_cub11__transform17unary_transform_fINS7_20permutation_iteratorINS7_6detail15normal_iteratorINS7_10device_ptrIfEEEENSD_INSE_IiEEEEEESG_SI_N4cuda3std3__410__identityE6is_oddEEEEvT0_T1__param_1+8];
	ld.param.u64 	%rd15, [_ZN3cub18CUB_300001_SM_10006detail8for_each13static_kernelINS2_12policy_hub_t12policy_500_tElN6thrust24THRUST_300001_SM_1000_NS8cuda_cub11__transform17unary_transform_fINS7_20permutation_iteratorINS7_6detail15normal_iteratorINS7_10device_ptrIfEEEENSD_INSE_IiEEEEEESG_SI_N4cuda3std3__410__identityE6is_oddEEEEvT0_T1__param_1];
	ld.param.u64 	%rd19, [_ZN3cub18CUB_300001_SM_10006detail8for_each13static_kernelINS2_12policy_hub_t12policy_500_tElN6thrust24THRUST_300001_SM_1000_NS8cuda_cub11__transform17unary_transform_fINS7_20permutation_iteratorINS7_6detail15normal_iteratorINS7_10device_ptrIfEEEENSD_INSE_IiEEEEEESG_SI_N4cuda3std3__410__identityE6is_oddEEEEvT0_T1__param_0];
	mov.u32 	%r11, %ctaid.x;
	mul.wide.u32 	%rd1, %r11, 512;
	sub.s64 	%rd2, %rd19, %rd1;
	setp.lt.s64 	%p1, %rd2, 512;
	@%p1 bra 	$L__BB12_5;
	cvta.to.global.u64 	%rd35, %rd15;
	cvta.to.global.u64 	%rd3, %rd16;
	cvta.to.global.u64 	%rd36, %rd17;
	cvta.to.global.u64 	%rd37, %rd18;
	mov.u32 	%r21, %tid.x;
	cvt.u64.u32 	%rd38, %r21;
	add.s64 	%rd39, %rd1, %rd38;
	shl.b64 	%rd40, %rd39, 2;
	add.s64 	%rd4, %rd37, %rd40;
	ld.global.u32 	%r22, [%rd4];
	and.b32  	%r23, %r22, -2147483647;
	setp.ne.s32 	%p6, %r23, 1;
	add.s64 	%rd5, %rd35, %rd40;
	add.s64 	%rd6, %rd36, %rd40;
	@%p6 bra 	$L__BB12_3;
	ld.global.u32 	%r24, [%rd5];
	mul.wide.s32 	%rd41, %r24, 4;
	add.s64 	%rd42, %rd3, %rd41;
	ld.global.f32 	%f3, [%rd42];
	st.global.f32 	[%rd6], %f3;
$L__BB12_3:
	ld.global.u32 	%r25, [%rd4+1024];
	and.b32  	%r26, %r25, -2147483647;
	setp.ne.s32 	%p7, %r26, 1;
	@%p7 bra 	$L__BB12_11;
	ld.global.u32 	%r27, [%rd5+1024];
	mul.wide.s32 	%rd43, %r27, 4;
	add.s64 	%rd44, %rd3, %rd43;
	ld.global.f32 	%f4, [%rd44];
	st.global.f32 	[%rd6+1024], %f4;
	bra.uni 	$L__BB12_11;
$L__BB12_5:
	cvta.to.global.u64 	%rd7, %rd15;
	cvta.to.global.u64 	%rd8, %rd16;
	cvta.to.global.u64 	%rd9, %rd17;
	cvta.to.global.u64 	%rd10, %rd18;
	mov.u32 	%r12, %tid.x;
	cvt.s64.s32 	%rd11, %rd2;
	cvt.u64.u32 	%rd12, %r12;
	setp.le.s64 	%p2, %rd11, %rd12;
	@%p2 bra 	$L__BB12_8;
	add.s64 	%rd13, %rd1, %rd12;
	shl.b64 	%rd20, %rd13, 2;
	add.s64 	%rd21, %rd10, %rd20;
	ld.global.u32 	%r13, [%rd21];
	and.b32  	%r14, %r13, -2147483647;
	setp.ne.s32 	%p3, %r14, 1;
	@%p3 bra 	$L__BB12_8;
	add.s64 	%rd23, %rd7, %rd20;
	ld.global.u32 	%r15, [%rd23];
	mul.wide.s32 	%rd24, %r15, 4;
	add.s64 	%rd25, %rd8, %rd24;
	add.s64 	%rd26, %rd9, %rd20;
	ld.global.f32 	%f1, [%rd25];
	st.global.f32 	[%rd26], %f1;
$L__BB12_8:
	cvt.u32.u64 	%r16, %rd12;
	add.s32 	%r17, %r16, 256;
	cvt.u64.u32 	%rd27, %r17;
	setp.le.s64 	%p4, %rd11, %rd27;
	@%p4 bra 	$L__BB12_11;
	add.s64 	%rd14, %rd1, %rd12;
	shl.b64 	%rd28, %rd14, 2;
	add.s64 	%rd29, %rd10, %rd28;
	ld.global.u32 	%r18, [%rd29+1024];
	and.b32  	%r19, %r18, -2147483647;
	setp.ne.s32 	%p5, %r19, 1;
	@%p5 bra 	$L__BB12_11;
	add.s64 	%rd31, %rd7, %rd28;
	ld.global.u32 	%r20, [%rd31+1024];
	mul.wide.s32 	%rd32, %r20, 4;
	add.s64 	%rd33, %rd8, %rd32;
	add.s64 	%rd34, %rd9, %rd28;
	ld.global.f32 	%f2, [%rd33];
	st.global.f32 	[%rd34+1024], %f2;
$L__BB12_11:
	ret;

}


// ===== COMPILED SASS (sm_100) =====

	.target	sm_100

	.elftype	@"ET_EXEC"


//--------------------- .note.nv.tkinfo           --------------------------
	.section	.note.nv.tkinfo,"",@"SHT_NOTE"
	.sectionflags	@"SHF_NOTE_NV_TKINFO"
	.tkinfo
        /*0018*/ 	.word	0x00000002
        /*0030*/ 	.string	""
        /*0030*/ 	.string	"ptxas"
        /*0030*/ 	.string	"Cuda compilation tools, release 13.0, V13.0.88"
        /*0030*/ 	.string	"Build cuda_13.0.r13.0/compiler.36424714_0"
        /*0030*/ 	.string	"-arch sm_100 -m 64 "



//--------------------- .note.nv.cuinfo           --------------------------
	.section	.note.nv.cuinfo,"",@"SHT_NOTE"
	.sectionflags	@"SHF_NOTE_NV_CUINFO"
        /*0018*/ 	.short	0x0002
        /*001a*/ 	.short	0x0064
        /*001c*/ 	.short	0x0082
	.zero		2


//--------------------- .nv.info                  --------------------------
	.section	.nv.info,"",@"SHT_CUDA_INFO"
	.align	4


	//----- nvinfo : EIATTR_REGCOUNT
	.align		4
        /*0000*/ 	.byte	0x04, 0x2f
        /*0002*/ 	.short	(.L_46 - .L_45)
	.align		4
.L_45:
        /*0004*/ 	.word	index@(_ZN3cub18CUB_300001_SM_10006detail11EmptyKernelIvEEvv)
        /*0008*/ 	.word	0x00000004


	//----- nvinfo : EIATTR_FRAME_SIZE
	.align		4
.L_46:
        /*000c*/ 	.byte	0x04, 0x11
        /*000e*/ 	.short	(.L_48 - .L_47)
	.align		4
.L_47:
        /*0010*/ 	.word	index@(_ZN3cub18CUB_300001_SM_10006detail11EmptyKernelIvEEvv)
        /*0014*/ 	.word	0x00000000


	//----- nvinfo : EIATTR_REGCOUNT
	.align		4
.L_48:
        /*0018*/ 	.byte	0x04, 0x2f
        /*001a*/ 	.short	(.L_50 - .L_49)
	.align		4
.L_49:
        /*001c*/ 	.word	index@(_ZN3cub18CUB_300001_SM_10006detail8for_each13static_kernelINS2_12policy_hub_t12policy_500_tEmN6thrust24THRUST_300001_SM_1000_NS8cuda_cub20__uninitialized_fill7functorINS7_10device_ptrIiEEiEEEEvT0_T1_)
        /*0020*/ 	.word	0x00000008


	//----- nvinfo : EIATTR_FRAME_SIZE
	.align		4
.L_50:
        /*0024*/ 	.byte	0x04, 0x11
        /*0026*/ 	.short	(.L_52 - .L_51)
	.align		4
.L_51:
        /*0028*/ 	.word	index@(_ZN3cub18CUB_300001_SM_10006detail8for_each13static_kernelINS2_12policy_hub_t12policy_500_tEmN6thrust24THRUST_300001_SM_1000_NS8cuda_cub20__uninitialized_fill7functorINS7_10device_ptrIiEEiEEEEvT0_T1_)
        /*002c*/ 	.word	0x00000000


	//----- nvinfo : EIATTR_REGCOUNT
	.align		4
.L_52:
        /*0030*/ 	.byte	0x04, 0x2f
        /*0032*/ 	.short	(.L_54 - .L_53)
	.align		4
.L_53:
        /*0034*/ 	.word	index@(_ZN3cub18CUB_300001_SM_10006detail8for_each13static_kernelINS2_12policy_hub_t12policy_500_tElN6thrust24THRUST_300001_SM_1000_NS8cuda_cub11__transform17unary_transform_fINS7_20permutation_iteratorINS7_6detail15normal_iteratorINS7_10device_ptrIiEEEESG_EESG_SG_N4cuda3std3__410__identityE6is_oddEEEEvT0_T1_)
        /*0038*/ 	.word	0x0000000d


	//----- nvinfo : EIATTR_FRAME_SIZE
	.align		4
.L_54:
        /*003c*/ 	.byte	0x04, 0x11
        /*003e*/ 	.short	(.L_56 - .L_55)
	.align		4
.L_55:
        /*0040*/ 	.word	index@(_ZN3cub18CUB_300001_SM_10006detail8for_each13static_kernelINS2_12policy_hub_t12policy_500_tElN6thrust24THRUST_300001_SM_1000_NS8cuda_cub11__transform17unary_transform_fINS7_20permutation_iteratorINS7_6detail15normal_iteratorINS7_10device_ptrIiEEEESG_EESG_SG_N4cuda3std3__410__identityE6is_oddEEEEvT0_T1_)
        /*0044*/ 	.word	0x00000000


	//----- nvinfo : EIATTR_REGCOUNT
	.align		4
.L_56:
        /*0048*/ 	.byte	0x04, 0x2f
        /*004a*/ 	.short	(.L_58 - .L_57)
	.align		4
.L_57:
        /*004c*/ 	.word	index@(_ZN3cub18CUB_300001_SM_10006detail8for_each13static_kernelINS2_12policy_hub_t12policy_500_tEmN6thrust24THRUST_300001_SM_1000_NS8cuda_cub20__uninitialized_fill7functorINS7_10device_ptrIcEEcEEEEvT0_T1_)
        /*0050*/ 	.word	0x0000000a


	//----- nvinfo : EIATTR_FRAME_SIZE
	.align		4
.L_58:
        /*0054*/ 	.byte	0x04, 0x11
        /*0056*/ 	.short	(.L_60 - .L_59)
	.align		4
.L_59:
        /*0058*/ 	.word	index@(_ZN3cub18CUB_300001_SM_10006detail8for_each13static_kernelINS2_12policy_hub_t12policy_500_tEmN6thrust24THRUST_300001_SM_1000_NS8cuda_cub20__uninitialized_fill7functorINS7_10device_ptrIcEEcEEEEvT0_T1_)
        /*005c*/ 	.word	0x00000000


	//----- nvinfo : EIATTR_REGCOUNT
	.align		4
.L_60:
        /*0060*/ 	.byte	0x04, 0x2f
        /*0062*/ 	.short	(.L_62 - .L_61)
	.align		4
.L_61:
        /*0064*/ 	.word	index@(_ZN3cub18CUB_300001_SM_10006detail8for_each13static_kernelINS2_12policy_hub_t12policy_500_tElN6thrust24THRUST_300001_SM_1000_NS8cuda_cub11__transform17unary_transform_fINS7_20permutation_iteratorINS7_6detail15normal_iteratorINS7_10device_ptrIcEEEENSD_INSE_IiEEEEEESG_SI_N4cuda3std3__410__identityE6is_oddEEEEvT0_T1_)
        /*0068*/ 	.word	0x0000000c


	//----- nvinfo : EIATTR_FRAME_SIZE
	.align		4
.L_62:
        /*006c*/ 	.byte	0x04, 0x11
        /*006e*/ 	.short	(.L_64 - .L_63)
	.align		4
.L_63:
        /*0070*/ 	.word	index@(_ZN3cub18CUB_300001_SM_10006detail8for_each13static_kernelINS2_12policy_hub_t12policy_500_tElN6thrust24THRUST_300001_SM_1000_NS8cuda_cub11__transform17unary_transform_fINS7_20permutation_iteratorINS7_6detail15normal_iteratorINS7_10device_ptrIcEEEENSD_INSE_IiEEEEEESG_SI_N4cuda3std3__410__identityE6is_oddEEEEvT0_T1_)
        /*0074*/ 	.word	0x00000000


	//----- nvinfo : EIATTR_REGCOUNT
	.align		4
.L_64:
        /*0078*/ 	.byte	0x04, 0x2f
        /*007a*/ 	.short	(.L_66 - .L_65)
	.align		4
.L_65:
        /*007c*/ 	.word	index@(_ZN3cub18CUB_300001_SM_10006detail8for_each13static_kernelINS2_12policy_hub_t12policy_500_tEmN6thrust24THRUST_300001_SM_1000_NS8cuda_cub20__uninitialized_fill7functorINS7_10device_ptrIsEEsEEEEvT0_T1_)
        /*0080*/ 	.word	0x00000008


	//----- nvinfo : EIATTR_FRAME_SIZE
	.align		4
.L_66:
        /*0084*/ 	.byte	0x04, 0x11
        /*0086*/ 	.short	(.L_68 - .L_67)
	.align		4
.L_67:
        /*0088*/ 	.word	index@(_ZN3cub18CUB_300001_SM_10006detail8for_each13static_kernelINS2_12policy_hub_t12policy_500_tEmN6thrust24THRUST_300001_SM_1000_NS8cuda_cub20__uninitialized_fill7functorINS7_10device_ptrIsEEsEEEEvT0_T1_)
        /*008c*/ 	.word	0x00000000


	//----- nvinfo : EIATTR_REGCOUNT
	.align		4
.L_68:
        /*0090*/ 	.byte	0x04, 0x2f
        /*0092*/ 	.short	(.L_70 - .L_69)
	.align		4
.L_69:
        /*0094*/ 	.word	index@(_ZN3cub18CUB_300001_SM_10006detail8for_each13static_kernelINS2_12policy_hub_t12policy_500_tElN6thrust24THRUST_300001_SM_1000_NS8cuda_cub11__transform17unary_transform_fINS7_20permutation_iteratorINS7_6detail15normal_iteratorINS7_10device_ptrIsEEEENSD_INSE_IiEEEEEESG_SI_N4cuda3std3__410__identityE6is_oddEEEEvT0_T1_)
        /*0098*/ 	.word	0x0000000e


	//----- nvinfo : EIATTR_FRAME_SIZE
	.align		4
.L_70:
        /*009c*/ 	.byte	0x04, 0x11
        /*009e*/ 	.short	(.L_72 - .L_71)
	.align		4
.L_71:
        /*00a0*/ 	.word	index@(_ZN3cub18CUB_300001_SM_10006detail8for_each13static_kernelINS2_12policy_hub_t12policy_500_tElN6thrust24THRUST_300001_SM_1000_NS8cuda_cub11__transform17unary_transform_fINS7_20permutation_iteratorINS7_6detail15normal_iteratorINS7_10device_ptrIsEEEENSD_INSE_IiEEEEEESG_SI_N4cuda3std3__410__identityE6is_oddEEEEvT0_T1_)
        /*00a4*/ 	.word	0x00000000


	//----- nvinfo : EIATTR_REGCOUNT
	.align		4
.L_72:
        /*00a8*/ 	.byte	0x04, 0x2f
        /*00aa*/ 	.short	(.L_74 - .L_73)
	.align		4
.L_73:
        /*00ac*/ 	.word	index@(_ZN3cub18CUB_300001_SM_10006detail8for_each13static_kernelINS2_12policy_hub_t12policy_500_tEmN6thrust24THRUST_300001_SM_1000_NS8cuda_cub20__uninitialized_fill7functorINS7_10device_ptrIlEElEEEEvT0_T1_)
        /*00b0*/ 	.word	0x00000009


	//----- nvinfo : EIATTR_FRAME_SIZE
	.align		4
.L_74:
        /*00b4*/ 	.byte	0x04, 0x11
        /*00b6*/ 	.short	(.L_76 - .L_75)
	.align		4
.L_75:
        /*00b8*/ 	.word	index@(_ZN3cub18CUB_300001_SM_10006detail8for_each13static_kernelINS2_12policy_hub_t12policy_500_tEmN6thrust24THRUST_300001_SM_1000_NS8cuda_cub20__uninitialized_fill7functorINS7_10device_ptrIlEElEEEEvT0_T1_)
        /*00bc*/ 	.word	0x00000000


	//----- nvinfo : EIATTR_REGCOUNT
	.align		4
.L_76:
        /*00c0*/ 	.byte	0x04, 0x2f
        /*00c2*/ 	.short	(.L_78 - .L_77)
	.align		4
.L_77:
        /*00c4*/ 	.word	index@(_ZN3cub18CUB_300001_SM_10006detail8for_each13static_kernelINS2_12policy_hub_t12policy_500_tElN6thrust24THRUST_300001_SM_1000_NS8cuda_cub11__transform17unary_transform_fINS7_20permutation_iteratorINS7_6detail15normal_iteratorINS7_10device_ptrIlEEEENSD_INSE_IiEEEEEESG_SI_N4cuda3std3__410__identityE6is_oddEEEEvT0_T1_)
        /*00c8*/ 	.word	0x0000000e


	//----- nvinfo : EIATTR_FRAME_SIZE
	.align		4
.L_78:
        /*00cc*/ 	.byte	0x04, 0x11
        /*00ce*/ 	.short	(.L_80 - .L_79)
	.align		4
.L_79:
        /*00d0*/ 	.word	index@(_ZN3cub18CUB_300001_SM_10006detail8for_each13static_kernelINS2_12policy_hub_t12policy_500_tElN6thrust24THRUST_300001_SM_1000_NS8cuda_cub11__transform17unary_transform_fINS7_20permutation_iteratorINS7_6detail15normal_iteratorINS7_10device_ptrIlEEEENSD_INSE_IiEEEEEESG_SI_N4cuda3std3__410__identityE6is_oddEEEEvT0_T1_)
        /*00d4*/ 	.word	0x00000000


	//----- nvinfo : EIATTR_REGCOUNT
	.align		4
.L_80:
        /*00d8*/ 	.byte	0x04, 0x2f
        /*00da*/ 	.short	(.L_82 - .L_81)
	.align		4
.L_81:
        /*00dc*/ 	.word	index@(_ZN3cub18CUB_300001_SM_10006detail8for_each13static_kernelINS2_12policy_hub_t12policy_500_tEmN6thrust24THRUST_300001_SM_1000_NS8cuda_cub20__uninitialized_fill7functorINS7_10device_ptrIxEExEEEEvT0_T1_)
        /*00e0*/ 	.word	0x00000009


	//----- nvinfo : EIATTR_FRAME_SIZE
	.align		4
.L_82:
        /*00e4*/ 	.byte	0x04, 0x11
        /*00e6*/ 	.short	(.L_84 - .L_83)
	.align		4
.L_83:
        /*00e8*/ 	.word	index@(_ZN3cub18CUB_300001_SM_10006detail8for_each13static_kernelINS2_12policy_hub_t12policy_500_tEmN6thrust24THRUST_300001_SM_1000_NS8cuda_cub20__uninitialized_fill7functorINS7_10device_ptrIxEExEEEEvT0_T1_)
        /*00ec*/ 	.word	0x00000000


	//----- nvinfo : EIATTR_REGCOUNT
	.align		4
.L_84:
        /*00f0*/ 	.byte	0x04, 0x2f
        /*00f2*/ 	.short	(.L_86 - .L_85)
	.align		4
.L_85:
        /*00f4*/ 	.word	index@(_ZN3cub18CUB_300001_SM_10006detail8for_each13static_kernelINS2_12policy_hub_t12policy_500_tElN6thrust24THRUST_300001_SM_1000_NS8cuda_cub11__transform17unary_transform_fINS7_20permutation_iteratorINS7_6detail15normal_iteratorINS7_10device_ptrIxEEEENSD_INSE_IiEEEEEESG_SI_N4cuda3std3__410__identityE6is_oddEEEEvT0_T1_)
        /*00f8*/ 	.word	0x0000000e


	//----- nvinfo : EIATTR_FRAME_SIZE
	.align		4
.L_86:
        /*00fc*/ 	.byte	0x04, 0x11
        /*00fe*/ 	.short	(.L_88 - .L_87)
	.align		4
.L_87:
        /*0100*/ 	.word	index@(_ZN3cub18CUB_300001_SM_10006detail8for_each13static_kernelINS2_12policy_hub_t12policy_500_tElN6thrust24THRUST_300001_SM_1000_NS8cuda_cub11__transform17unary_transform_fINS7_20permutation_iteratorINS7_6detail15normal_iteratorINS7_10device_ptrIxEEEENSD_INSE_IiEEEEEESG_SI_N4cuda3std3__410__identityE6is_oddEEEEvT0_T1_)
        /*0104*/ 	.word	0x00000000


	//----- nvinfo : EIATTR_REGCOUNT
	.align		4
.L_88:
        /*0108*/ 	.byte	0x04, 0x2f
        /*010a*/ 	.short	(.L_90 - .L_89)
	.align		4
.L_89:
        /*010c*/ 	.word	index@(_ZN3cub18CUB_300001_SM_10006detail8for_each13static_kernelINS2_12policy_hub_t12policy_500_tEmN6thrust24THRUST_300001_SM_1000_NS8cuda_cub20__uninitialized_fill7functorINS7_10device_ptrIfEEfEEEEvT0_T1_)
        /*0110*/ 	.word	0x00000008


	//----- nvinfo : EIATTR_FRAME_SIZE
	.align		4
.L_90:
        /*0114*/ 	.byte	0x04, 0x11
        /*0116*/ 	.short	(.L_92 - .L_91)
	.align		4
.L_91:
        /*0118*/ 	.word	index@(_ZN3cub18CUB_300001_SM_10006detail8for_each13static_kernelINS2_12policy_hub_t12policy_500_tEmN6thrust24THRUST_300001_SM_1000_NS8cuda_cub20__uninitialized_fill7functorINS7_10device_ptrIfEEfEEEEvT0_T1_)
        /*011c*/ 	.word	0x00000000


	//----- nvinfo : EIATTR_REGCOUNT
	.align		4
.L_92:
        /*0120*/ 	.byte	0x04, 0x2f
        /*0122*/ 	.short	(.L_94 - .L_93)
	.align		4
.L_93:
        /*0124*/ 	.word	index@(_ZN3cub18CUB_300001_SM_10006detail8for_each13static_kernelINS2_12policy_hub_t12policy_500_tElN6thrust24THRUST_300001_SM_1000_NS8cuda_cub11__transform17unary_transform_fINS7_20permutation_iteratorINS7_6detail15normal_iteratorINS7_10device_ptrIfEEEENSD_INSE_IiEEEEEESG_SI_N4cuda3std3__410__identityE6is_oddEEEEvT0_T1_)
        /*0128*/ 	.word	0x0000000d


	//----- nvinfo : EIATTR_FRAME_SIZE
	.align		4
.L_94:
        /*012c*/ 	.byte	0x04, 0x11
        /*012e*/ 	.short	(.L_96 - .L_95)
	.align		4
.L_95:
        /*0130*/ 	.word	index@(_ZN3cub18CUB_300001_SM_10006detail8for_each13static_kernelINS2_12policy_hub_t12policy_500_tElN6thrust24THRUST_300001_SM_1000_NS8cuda_cub11__transform17unary_transform_fINS7_20permutation_iteratorINS7_6detail15normal_iteratorINS7_10device_ptrIfEEEENSD_INSE_IiEEEEEESG_SI_N4cuda3std3__410__identityE6is_oddEEEEvT0_T1_)
        /*0134*/ 	.word	0x00000000


	//----- nvinfo : EIATTR_MIN_STACK_SIZE
	.align		4
.L_96:
        /*0138*/ 	.byte	0x04, 0x12
        /*013a*/ 	.short	(.L_98 - .L_97)
	.align		4
.L_97:
        /*013c*/ 	.word	index@(_ZN3cub18CUB_300001_SM_10006detail8for_each13static_kernelINS2_12policy_hub_t12policy_500_tElN6thrust24THRUST_300001_SM_1000_NS8cuda_cub11__transform17unary_transform_fINS7_20permutation_iteratorINS7_6detail15normal_iteratorINS7_10device_ptrIfEEEENSD_INSE_IiEEEEEESG_SI_N4cuda3std3__410__identityE6is_oddEEEEvT0_T1_)
        /*0140*/ 	.word	0x00000000


	//----- nvinfo : EIATTR_MIN_STACK_SIZE
	.align		4
.L_98:
        /*0144*/ 	.byte	0x04, 0x12
        /*0146*/ 	.short	(.L_100 - .L_99)
	.align		4
.L_99:
        /*0148*/ 	.word	index@(_ZN3cub18CUB_300001_SM_10006detail8for_each13static_kernelINS2_12policy_hub_t12policy_500_tEmN6thrust24THRUST_300001_SM_1000_NS8cuda_cub20__uninitialized_fill7functorINS7_10device_ptrIfEEfEEEEvT0_T1_)
        /*014c*/ 	.word	0x00000000


	//----- nvinfo : EIATTR_MIN_STACK_SIZE
	.align		4
.L_100:
        /*0150*/ 	.byte	0x04, 0x12
        /*0152*/ 	.short	(.L_102 - .L_101)
	.align		4
.L_101:
        /*0154*/ 	.word	index@(_ZN3cub18CUB_300001_SM_10006detail8for_each13static_kernelINS2_12policy_hub_t12policy_500_tElN6thrust24THRUST_300001_SM_1000_NS8cuda_cub11__transform17unary_transform_fINS7_20permutation_iteratorINS7_6detail15normal_iteratorINS7_10device_ptrIxEEEENSD_INSE_IiEEEEEESG_SI_N4cuda3std3__410__identityE6is_oddEEEEvT0_T1_)
        /*0158*/ 	.word	0x00000000


	//----- nvinfo : EIATTR_MIN_STACK_SIZE
	.align		4
.L_102:
        /*015c*/ 	.byte	0x04, 0x12
        /*015e*/ 	.short	(.L_104 - .L_103)
	.align		4
.L_103:
        /*0160*/ 	.word	index@(_ZN3cub18CUB_300001_SM_10006detail8for_each13static_kernelINS2_12policy_hub_t12policy_500_tEmN6thrust24THRUST_300001_SM_1000_NS8cuda_cub20__uninitialized_fill7functorINS7_10device_ptrIxEExEEEEvT0_T1_)
        /*0164*/ 	.word	0x00000000


	//----- nvinfo : EIATTR_MIN_STACK_SIZE
	.align		4
.L_104:
        /*0168*/ 	.byte	0x04, 0x12
        /*016a*/ 	.short	(.L_106 - .L_105)
	.align		4
.L_105:
        /*016c*/ 	.word	index@(_ZN3cub18CUB_300001_SM_10006detail8for_each13static_kernelINS2_12policy_hub_t12policy_500_tElN6thrust24THRUST_300001_SM_1000_NS8cuda_cub11__transform17unary_transform_fINS7_20permutation_iteratorINS7_6detail15normal_iteratorINS7_10device_ptrIlEEEENSD_INSE_IiEEEEEESG_SI_N4cuda3std3__410__identityE6is_oddEEEEvT0_T1_)
        /*0170*/ 	.word	0x00000000


	//----- nvinfo : EIATTR_MIN_STACK_SIZE
	.align		4
.L_106:
        /*0174*/ 	.byte	0x04, 0x12
        /*0176*/ 	.short	(.L_108 - .L_107)
	.align		4
.L_107:
        /*0178*/ 	.word	index@(_ZN3cub18CUB_300001_SM_10006detail8for_each13static_kernelINS2_12policy_hub_t12policy_500_tEmN6thrust24THRUST_300001_SM_1000_NS8cuda_cub20__uninitialized_fill7functorINS7_10device_ptrIlEElEEEEvT0_T1_)
        /*017c*/ 	.word	0x00000000


	//----- nvinfo : EIATTR_MIN_STACK_SIZE
	.align		4
.L_108:
        /*0180*/ 	.byte	0x04, 0x12
        /*0182*/ 	.short	(.L_110 - .L_109)
	.align		4
.L_109:
        /*0184*/ 	.word	index@(_ZN3cub18CUB_300001_SM_10006detail8for_each13static_kernelINS2_12policy_hub_t12policy_500_tElN6thrust24THRUST_300001_SM_1000_NS8cuda_cub11__transform17unary_transform_fINS7_20permutation_iteratorINS7_6detail15normal_iteratorINS7_10device_ptrIsEEEENSD_INSE_IiEEEEEESG_SI_N4cuda3std3__410__identityE6is_oddEEEEvT0_T1_)
        /*0188*/ 	.word	0x00000000


	//----- nvinfo : EIATTR_MIN_STACK_SIZE
	.align		4
.L_110:
        /*018c*/ 	.byte	0x04, 0x12
        /*018e*/ 	.short	(.L_112 - .L_111)
	.align		4
.L_111:
        /*0190*/ 	.word	index@(_ZN3cub18CUB_300001_SM_10006detail8for_each13static_kernelINS2_12policy_hub_t12policy_500_tEmN6thrust24THRUST_300001_SM_1000_NS8cuda_cub20__uninitialized_fill7functorINS7_10device_ptrIsEEsEEEEvT0_T1_)
        /*0194*/ 	.word	0x00000000


	//----- nvinfo : EIATTR_MIN_STACK_SIZE
	.align		4
.L_112:
        /*0198*/ 	.byte	0x04, 0x12
        /*019a*/ 	.short	(.L_114 - .L_113)
	.align		4
.L_113:
        /*019c*/ 	.word	index@(_ZN3cub18CUB_300001_SM_10006detail8for_each13static_kernelINS2_12policy_hub_t12policy_500_tElN6thrust24THRUST_300001_SM_1000_NS8cuda_cub11__transform17unary_transform_fINS7_20permutation_iteratorINS7_6detail15normal_iteratorINS7_10device_ptrIcEEEENSD_INSE_IiEEEEEESG_SI_N4cuda3std3__410__identityE6is_oddEEEEvT0_T1_)
        /*01a0*/ 	.word	0x00000000


	//----- nvinfo : EIATTR_MIN_STACK_SIZE
	.align		4
.L_114:
        /*01a4*/ 	.byte	0x04, 0x12
        /*01a6*/ 	.short	(.L_116 - .L_115)
	.align		4
.L_115:
        /*01a8*/ 	.word	index@(_ZN3cub18CUB_300001_SM_10006detail8for_each13static_kernelINS2_12policy_hub_t12policy_500_tEmN6thrust24THRUST_300001_SM_1000_NS8cuda_cub20__uninitialized_fill7functorINS7_10device_ptrIcEEcEEEEvT0_T1_)
        /*01ac*/ 	.word	0x00000000


	//----- nvinfo : EIATTR_MIN_STACK_SIZE
	.align		4
.L_116:
        /*01b0*/ 	.byte	0x04, 0x12
        /*01b2*/ 	.short	(.L_118 - .L_117)
	.align		4
.L_117:
        /*01b4*/ 	.word	index@(_ZN3cub18CUB_300001_SM_10006detail8for_each13static_kernelINS2_12policy_hub_t12policy_500_tElN6thrust24THRUST_300001_SM_1000_NS8cuda_cub11__transform17unary_transform_fINS7_20permutation_iteratorINS7_6detail15normal_iteratorINS7_10device_ptrIiEEEESG_EESG_SG_N4cuda3std3__410__identityE6is_oddEEEEvT0_T1_)
        /*01b8*/ 	.word	0x00000000


	//----- nvinfo : EIATTR_MIN_STACK_SIZE
	.align		4
.L_118:
        /*01bc*/ 	.byte	0x04, 0x12
        /*01be*/ 	.short	(.L_120 - .L_119)
	.align		4
.L_119:
        /*01c0*/ 	.word	index@(_ZN3cub18CUB_300001_SM_10006detail8for_each13static_kernelINS2_12policy_hub_t12policy_500_tEmN6thrust24THRUST_300001_SM_1000_NS8cuda_cub20__uninitialized_fill7functorINS7_10device_ptrIiEEiEEEEvT0_T1_)
        /*01c4*/ 	.word	0x00000000


	//----- nvinfo : EIATTR_MIN_STACK_SIZE
	.align		4
.L_120:
        /*01c8*/ 	.byte	0x04, 0x12
        /*01ca*/ 	.short	(.L_122 - .L_121)
	.align		4
.L_121:
        /*01cc*/ 	.word	index@(_ZN3cub18CUB_300001_SM_10006detail11EmptyKernelIvEEvv)
        /*01d0*/ 	.word	0x00000000
.L_122:


//--------------------- .nv.compat                --------------------------
	.section	.nv.compat,"",@"SHT_CUDA_COMPAT_INFO"
	.align	4
        /*0000*/ 	.byte	0x02, 0x09, 0x00, 0x00, 0x02, 0x02, 0x01, 0x00, 0x02, 0x05, 0x05, 0x00, 0x03, 0x07, 0x01, 0x01
        /*0010*/ 	.byte	0x02, 0x03, 0x00, 0x00, 0x02, 0x06, 0x01, 0x00, 0x04, 0x0b, 0x08, 0x00, 0x09, 0x00, 0x00, 0x00
        /*0020*/ 	.byte	0x00, 0x00, 0x00, 0x00


//--------------------- .nv.info._ZN3cub18CUB_300001_SM_10006detail8for_each13static_kernelINS2_12policy_hub_t12policy_500_tElN6thrust24THRUST_300001_SM_1000_NS8cuda_cub11__transform17unary_transform_fINS7_20permutation_iteratorINS7_6detail15normal_iteratorINS7_10device_ptrIfEEEENSD_INSE_IiEEEEEESG_SI_N4cuda3std3__410__identityE6is_oddEEEEvT0_T1_ --------------------------
	.section	.nv.info._ZN3cub18CUB_300001_SM_10006detail8for_each13static_kernelINS2_12policy_hub_t12policy_500_tElN6thrust24THRUST_300001_SM_1000_NS8cuda_cub11__transform17unary_transform_fINS7_20permutation_iteratorINS7_6detail15normal_iteratorINS7_10device_ptrIfEEEENSD_INSE_IiEEEEEESG_SI_N4cuda3std3__410__identityE6is_oddEEEEvT0_T1_,"",@"SHT_CUDA_INFO"
	.sectionflags	@""
	.align	4


	//----- nvinfo : EIATTR_CUDA_API_VERSION
	.align		4
        /*0000*/ 	.byte	0x04, 0x37
        /*0002*/ 	.short	(.L_124 - .L_123)
.L_123:
        /*0004*/ 	.word	0x00000082


	//----- nvinfo : EIATTR_KPARAM_INFO
	.align		4
.L_124:
        /*0008*/ 	.byte	0x04, 0x17
        /*000a*/ 	.short	(.L_126 - .L_125)
.L_125:
        /*000c*/ 	.word	0x00000000
        /*0010*/ 	.short	0x0001
        /*0012*/ 	.short	0x0008
        /*0014*/ 	.byte	0x00, 0xf0, 0xa1, 0x00


	//----- nvinfo : EIATTR_KPARAM_INFO
	.align		4
.L_126:
        /*0018*/ 	.byte	0x04, 0x17
        /*001a*/ 	.short	(.L_128 - .L_127)
.L_127:
        /*001c*/ 	.word	0x00000000
        /*0020*/ 	.short	0x0000
        /*0022*/ 	.short	0x0000
        /*0024*/ 	.byte	0x00, 0xf0, 0x21, 0x00


	//----- nvinfo : EIATTR_SPARSE_MMA_MASK
	.align		4
.L_128:
        /*0028*/ 	.byte	0x03, 0x50
        /*002a*/ 	.short	0x0000


	//----- nvinfo : EIATTR_MAXREG_COUNT
	.align		4
        /*002c*/ 	.byte	0x03, 0x1b
        /*002e*/ 	.short	0x00ff


	//----- nvinfo : EIATTR_MERCURY_ISA_VERSION
	.align		4
        /*0030*/ 	.byte	0x03, 0x5f
        /*0032*/ 	.short	0x0101


	//----- nvinfo : EIATTR_VRC_CTA_INIT_COUNT
	.align		4
        /*0034*/ 	.byte	0x02, 0x4a
	.zero		1
	.zero		1


	//----- nvinfo : EIATTR_EXIT_INSTR_OFFSETS
	.align		4
        /*0038*/ 	.byte	0x04, 0x1c
        /*003a*/ 	.short	(.L_130 - .L_129)


	//   ....[0]....
.L_129:
        /*003c*/ 	.word	0x00000230


	//   ....[1]....
        /*0040*/ 	.word	0x00000290


	//   ....[2]....
        /*0044*/ 	.word	0x000004c0


	//   ....[3]....
        /*0048*/ 	.word	0x00000570


	//   ....[4]....
        /*004c*/ 	.word	0x00000630


	//----- nvinfo : EIATTR_MAX_THREADS
	.align		4
.L_130:
        /*0050*/ 	.byte	0x04, 0x05
        /*0052*/ 	.short	(.L_132 - .L_131)
.L_131:
        /*0054*/ 	.word	0x00000100
        /*0058*/ 	.word	0x00000001
        /*005c*/ 	.word	0x00000001


	//----- nvinfo : EIATTR_CRS_STACK_SIZE
	.align		4
.L_132:
        /*0060*/ 	.byte	0x04, 0x1e
        /*0062*/ 	.short	(.L_134 - .L_133)
.L_133:
        /*0064*/ 	.word	0x00000000


	//----- nvinfo : EIATTR_CBANK_PARAM_SIZE
	.align		4
.L_134:
        /*0068*/ 	.byte	0x03, 0x19
        /*006a*/ 	.short	0x0030


	//----- nvinfo : EIATTR_PARAM_CBANK
	.align		4
        /*006c*/ 	.byte	0x04, 0x0a
        /*006e*/ 	.short	(.L_136 - .L_135)
	.align		4
.L_135:
        /*0070*/ 	.word	index@(.nv.constant0._ZN3cub18CUB_300001_SM_10006detail8for_each13static_kernelINS2_12policy_hub_t12policy_500_tElN6thrust24THRUST_300001_SM_1000_NS8cuda_cub11__transform17unary_transform_fINS7_20permutation_iteratorINS7_6detail15normal_iteratorINS7_10device_ptrIfEEEENSD_INSE_IiEEEEEESG_SI_N4cuda3std3__410__identityE6is_oddEEEEvT0_T1_)
        /*0074*/ 	.short	0x0380
        /*0076*/ 	.short	0x0030


	//----- nvinfo : EIATTR_SW_WAR
	.align		4
.L_136:
        /*0078*/ 	.byte	0x04, 0x36
        /*007a*/ 	.short	(.L_138 - .L_137)
.L_137:
        /*007c*/ 	.word	0x00000008
.L_138:


//--------------------- .nv.info._ZN3cub18CUB_300001_SM_10006detail8for_each13static_kernelINS2_12policy_hub_t12policy_500_tEmN6thrust24THRUST_300001_SM_1000_NS8cuda_cub20__uninitialized_fill7functorINS7_10device_ptrIfEEfEEEEvT0_T1_ --------------------------
	.section	.nv.info._ZN3cub18CUB_300001_SM_10006detail8for_each13static_kernelINS2_12policy_hub_t12policy_500_tEmN6thrust24THRUST_300001_SM_1000_NS8cuda_cub20__uninitialized_fill7functorINS7_10device_ptrIfEEfEEEEvT0_T1_,"",@"SHT_CUDA_INFO"
	.sectionflags	@""
	.align	4


	//----- nvinfo : EIATTR_CUDA_API_VERSION
	.align		4
        /*0000*/ 	.byte	0x04, 0x37
        /*0002*/ 	.short	(.L_140 - .L_139)
.L_139:
        /*0004*/ 	.word	0x00000082


	//----- nvinfo : EIATTR_KPARAM_INFO
	.align		4
.L_140:
        /*0008*/ 	.byte	0x04, 0x17
        /*000a*/ 	.short	(.L_142 - .L_141)
.L_141:
        /*000c*/ 	.word	0x00000000
        /*0010*/ 	.short	0x0001
        /*0012*/ 	.short	0x0008
        /*0014*/ 	.byte	0x00, 0xf0, 0x41, 0x00


	//----- nvinfo : EIATTR_KPARAM_INFO
	.align		4
.L_142:
        /*0018*/ 	.byte	0x04, 0x17
        /*001a*/ 	.short	(.L_144 - .L_143)
.L_143:
        /*001c*/ 	.word	0x00000000
        /*0020*/ 	.short	0x0000
        /*0022*/ 	.short	0x0000
        /*0024*/ 	.byte	0x00, 0xf0, 0x21, 0x00


	//----- nvinfo : EIATTR_SPARSE_MMA_MASK
	.align		4
.L_144:
        /*0028*/ 	.byte	0x03, 0x50
        /*002a*/ 	.short	0x0000


	//----- nvinfo : EIATTR_MAXREG_COUNT
	.align		4
        /*002c*/ 	.byte	0x03, 0x1b
        /*002e*/ 	.short	0x00ff


	//----- nvinfo : EIATTR_MERCURY_ISA_VERSION
	.align		4
        /*0030*/ 	.byte	0x03, 0x5f
        /*0032*/ 	.short	0x0101


	//----- nvinfo : EIATTR_VRC_CTA_INIT_COUNT
	.align		4
        /*0034*/ 	.byte	0x02, 0x4a
	.zero		1
	.zero		1


	//----- nvinfo : EIATTR_EXIT_INSTR_OFFSETS
	.align		4
        /*0038*/ 	.byte	0x04, 0x1c
        /*003a*/ 	.short	(.L_146 - .L_145)


	//   ....[0]....
.L_145:
        /*003c*/ 	.word	0x00000130


	//   ....[1]....
        /*0040*/ 	.word	0x00000230


	//   ....[2]....
        /*0044*/ 	.word	0x00000260


	//----- nvinfo : EIATTR_MAX_THREADS
	.align		4
.L_146:
        /*0048*/ 	.byte	0x04, 0x05
        /*004a*/ 	.short	(.L_148 - .L_147)
.L_147:
        /*004c*/ 	.word	0x00000100
        /*0050*/ 	.word	0x00000001
        /*0054*/ 	.word	0x00000001


	//----- nvinfo : EIATTR_CBANK_PARAM_SIZE
	.align		4
.L_148:
        /*0058*/ 	.byte	0x03, 0x19
        /*005a*/ 	.short	0x0018


	//----- nvinfo : EIATTR_PARAM_CBANK
	.align		4
        /*005c*/ 	.byte	0x04, 0x0a
        /*005e*/ 	.short	(.L_150 - .L_149)
	.align		4
.L_149:
        /*0060*/ 	.word	index@(.nv.constant0._ZN3cub18CUB_300001_SM_10006detail8for_each13static_kernelINS2_12policy_hub_t12policy_500_tEmN6thrust24THRUST_300001_SM_1000_NS8cuda_cub20__uninitialized_fill7functorINS7_10device_ptrIfEEfEEEEvT0_T1_)
        /*0064*/ 	.short	0x0380
        /*0066*/ 	.short	0x0018


	//----- nvinfo : EIATTR_SW_WAR
	.align		4
.L_150:
        /*0068*/ 	.byte	0x04, 0x36
        /*006a*/ 	.short	(.L_152 - .L_151)
.L_151:
        /*006c*/ 	.word	0x00000008
.L_152:


//--------------------- .nv.info._ZN3cub18CUB_300001_SM_10006detail8for_each13static_kernelINS2_12policy_hub_t12policy_500_tElN6thrust24THRUST_300001_SM_1000_NS8cuda_cub11__transform17unary_transform_fINS7_20permutation_iteratorINS7_6detail15normal_iteratorINS7_10device_ptrIxEEEENSD_INSE_IiEEEEEESG_SI_N4cuda3std3__410__identityE6is_oddEEEEvT0_T1_ --------------------------
	.section	.nv.info._ZN3cub18CUB_300001_SM_10006detail8for_each13static_kernelINS2_12policy_hub_t12policy_500_tElN6thrust24THRUST_300001_SM_1000_NS8cuda_cub11__transform17unary_transform_fINS7_20permutation_iteratorINS7_6detail15normal_iteratorINS7_10device_ptrIxEEEENSD_INSE_IiEEEEEESG_SI_N4cuda3std3__410__identityE6is_oddEEEEvT0_T1_,"",@"SHT_CUDA_INFO"
	.sectionflags	@""
	.align	4


	//----- nvinfo : EIATTR_CUDA_API_VERSION
	.align		4
        /*0000*/ 	.byte	0x04, 0x37
        /*0002*/ 	.short	(.L_154 - .L_153)
.L_153:
        /*0004*/ 	.word	0x00000082


	//----- nvinfo : EIATTR_KPARAM_INFO
	.align		4
.L_154:
        /*0008*/ 	.byte	0x04, 0x17
        /*000a*/ 	.short	(.L_156 - .L_155)
.L_155:
        /*000c*/ 	.word	0x00000000
        /*0010*/ 	.short	0x0001
        /*0012*/ 	.short	0x0008
        /*0014*/ 	.byte	0x00, 0xf0, 0xa1, 0x00


	//----- nvinfo : EIATTR_KPARAM_INFO
	.align		4
.L_156:
        /*0018*/ 	.byte	0x04, 0x17
        /*001a*/ 	.short	(.L_158 - .L_157)
.L_157:
        /*001c*/ 	.word	0x00000000
        /*0020*/ 	.short	0x0000
        /*0022*/ 	.short	0x0000
        /*0024*/ 	.byte	0x00, 0xf0, 0x21, 0x00


	//----- nvinfo : EIATTR_SPARSE_MMA_MASK
	.align		4
.L_158:
        /*0028*/ 	.byte	0x03, 0x50
        /*002a*/ 	.short	0x0000


	//----- nvinfo : EIATTR_MAXREG_COUNT
	.align		4
        /*002c*/ 	.byte	0x03, 0x1b
        /*002e*/ 	.short	0x00ff


	//----- nvinfo : EIATTR_MERCURY_ISA_VERSION
	.align		4
        /*0030*/ 	.byte	0x03, 0x5f
        /*0032*/ 	.short	0x0101


	//----- nvinfo : EIATTR_VRC_CTA_INIT_COUNT
	.align		4
        /*0034*/ 	.byte	0x02, 0x4a
	.zero		1
	.zero		1


	//----- nvinfo : EIATTR_EXIT_INSTR_OFFSETS
	.align		4
        /*0038*/ 	.byte	0x04, 0x1c
        /*003a*/ 	.short	(.L_160 - .L_159)


	//   ....[0]....
.L_159:
        /*003c*/ 	.word	0x00000230


	//   ....[1]....
        /*0040*/ 	.word	0x00000290


	//   ....[2]....
        /*0044*/ 	.word	0x000004c0


	//   ....[3]....
        /*0048*/ 	.word	0x00000570


	//   ....[4]....
        /*004c*/ 	.word	0x00000630


	//----- nvinfo : EIATTR_MAX_THREADS
	.align		4
.L_160:
        /*0050*/ 	.byte	0x04, 0x05
        /*0052*/ 	.short	(.L_162 - .L_161)
.L_161:
        /*0054*/ 	.word	0x00000100
        /*0058*/ 	.word	0x00000001
        /*005c*/ 	.word	0x00000001


	//----- nvinfo : EIATTR_CRS_STACK_SIZE
	.align		4
.L_162:
        /*0060*/ 	.byte	0x04, 0x1e
        /*0062*/ 	.short	(.L_164 - .L_163)
.L_163:
        /*0064*/ 	.word	0x00000000


	//----- nvinfo : EIATTR_CBANK_PARAM_SIZE
	.align		4
.L_164:
        /*0068*/ 	.byte	0x03, 0x19
        /*006a*/ 	.short	0x0030


	//----- nvinfo : EIATTR_PARAM_CBANK
	.align		4
        /*006c*/ 	.byte	0x04, 0x0a
        /*006e*/ 	.short	(.L_166 - .L_165)
	.align		4
.L_165:
        /*0070*/ 	.word	index@(.nv.constant0._ZN3cub18CUB_300001_SM_10006detail8for_each13static_kernelINS2_12policy_hub_t12policy_500_tElN6thrust24THRUST_300001_SM_1000_NS8cuda_cub11__transform17unary_transform_fINS7_20permutation_iteratorINS7_6detail15normal_iteratorINS7_10device_ptrIxEEEENSD_INSE_IiEEEEEESG_SI_N4cuda3std3__410__identityE6is_oddEEEEvT0_T1_)
        /*0074*/ 	.short	0x0380
        /*0076*/ 	.short	0x0030


	//----- nvinfo : EIATTR_SW_WAR
	.align		4
.L_166:
        /*0078*/ 	.byte	0x04, 0x36
        /*007a*/ 	.short	(.L_168 - .L_167)
.L_167:
        /*007c*/ 	.word	0x00000008
.L_168:


//--------------------- .nv.info._ZN3cub18CUB_300001_SM_10006detail8for_each13static_kernelINS2_12policy_hub_t12policy_500_tEmN6thrust24THRUST_300001_SM_1000_NS8cuda_cub20__uninitialized_fill7functorINS7_10device_ptrIxEExEEEEvT0_T1_ --------------------------
	.section	.nv.info._ZN3cub18CUB_300001_SM_10006detail8for_each13static_kernelINS2_12policy_hub_t12policy_500_tEmN6thrust24THRUST_300001_SM_1000_NS8cuda_cub20__uninitialized_fill7functorINS7_10device_ptrIxEExEEEEvT0_T1_,"",@"SHT_CUDA_INFO"
	.sectionflags	@""
	.align	4


	//----- nvinfo : EIATTR_CUDA_API_VERSION
	.align		4
        /*0000*/ 	.byte	0x04, 0x37
        /*0002*/ 	.short	(.L_170 - .L_169)
.L_169:
        /*0004*/ 	.word	0x00000082


	//----- nvinfo : EIATTR_KPARAM_INFO
	.align		4
.L_170:
        /*0008*/ 	.byte	0x04, 0x17
        /*000a*/ 	.short	(.L_172 - .L_171)
.L_171:
        /*000c*/ 	.word	0x00000000
        /*0010*/ 	.short	0x0001
        /*0012*/ 	.short	0x0008
        /*0014*/ 	.byte	0x00, 0xf0, 0x41, 0x00


	//----- nvinfo : EIATTR_KPARAM_INFO
	.align		4
.L_172:
        /*0018*/ 	.byte	0x04, 0x17
        /*001a*/ 	.short	(.L_174 - .L_173)
.L_173:
        /*001c*/ 	.word	0x00000000
        /*0020*/ 	.short	0x0000
        /*0022*/ 	.short	0x0000
        /*0024*/ 	.byte	0x00, 0xf0, 0x21, 0x00


	//----- nvinfo : EIATTR_SPARSE_MMA_MASK
	.align		4
.L_174:
        /*0028*/ 	.byte	0x03, 0x50
        /*002a*/ 	.short	0x0000


	//----- nvinfo : EIATTR_MAXREG_COUNT
	.align		4
        /*002c*/ 	.byte	0x03, 0x1b
        /*002e*/ 	.short	0x00ff


	//----- nvinfo : EIATTR_MERCURY_ISA_VERSION
	.align		4
        /*0030*/ 	.byte	0x03, 0x5f
        /*0032*/ 	.short	0x0101


	//----- nvinfo : EIATTR_VRC_CTA_INIT_COUNT
	.align		4
        /*0034*/ 	.byte	0x02, 0x4a
	.zero		1
	.zero		1


	//----- nvinfo : EIATTR_EXIT_INSTR_OFFSETS
	.align		4
        /*0038*/ 	.byte	0x04, 0x1c
        /*003a*/ 	.short	(.L_176 - .L_175)


	//   ....[0]....
.L_175:
        /*003c*/ 	.word	0x00000130


	//   ....[1]....
        /*0040*/ 	.word	0x00000230


	//   ....[2]....
        /*0044*/ 	.word	0x00000260


	//----- nvinfo : EIATTR_MAX_THREADS
	.align		4
.L_176:
        /*0048*/ 	.byte	0x04, 0x05
        /*004a*/ 	.short	(.L_178 - .L_177)
.L_177:
        /*004c*/ 	.word	0x00000100
        /*0050*/ 	.word	0x00000001
        /*0054*/ 	.word	0x00000001


	//----- nvinfo : EIATTR_CBANK_PARAM_SIZE
	.align		4
.L_178:
        /*0058*/ 	.byte	0x03, 0x19
        /*005a*/ 	.short	0x0018


	//----- nvinfo : EIATTR_PARAM_CBANK
	.align		4
        /*005c*/ 	.byte	0x04, 0x0a
        /*005e*/ 	.short	(.L_180 - .L_179)
	.align		4
.L_179:
        /*0060*/ 	.word	index@(.nv.constant0._ZN3cub18CUB_300001_SM_10006detail8for_each13static_kernelINS2_12policy_hub_t12policy_500_tEmN6thrust24THRUST_300001_SM_1000_NS8cuda_cub20__uninitialized_fill7functorINS7_10device_ptrIxEExEEEEvT0_T1_)
        /*0064*/ 	.short	0x0380
        /*0066*/ 	.short	0x0018


	//----- nvinfo : EIATTR_SW_WAR
	.align		4
.L_180:
        /*0068*/ 	.byte	0x04, 0x36
        /*006a*/ 	.short	(.L_182 - .L_181)
.L_181:
        /*006c*/ 	.word	0x00000008
.L_182:


//--------------------- .nv.info._ZN3cub18CUB_300001_SM_10006detail8for_each13static_kernelINS2_12policy_hub_t12policy_500_tElN6thrust24THRUST_300001_SM_1000_NS8cuda_cub11__transform17unary_transform_fINS7_20permutation_iteratorINS7_6detail15normal_iteratorINS7_10device_ptrIlEEEENSD_INSE_IiEEEEEESG_SI_N4cuda3std3__410__identityE6is_oddEEEEvT0_T1_ --------------------------
	.section	.nv.info._ZN3cub18CUB_300001_SM_10006detail8for_each13static_kernelINS2_12policy_hub_t12policy_500_tElN6thrust24THRUST_300001_SM_1000_NS8cuda_cub11__transform17unary_transform_fINS7_20permutation_iteratorINS7_6detail15normal_iteratorINS7_10device_ptrIlEEEENSD_INSE_IiEEEEEESG_SI_N4cuda3std3__410__identityE6is_oddEEEEvT0_T1_,"",@"SHT_CUDA_INFO"
	.sectionflags	@""
	.align	4


	//----- nvinfo : EIATTR_CUDA_API_VERSION
	.align		4
        /*0000*/ 	.byte	0x04, 0x37
        /*0002*/ 	.short	(.L_184 - .L_183)
.L_183:
        /*0004*/ 	.word	0x00000082


	//----- nvinfo : EIATTR_KPARAM_INFO
	.align		4
.L_184:
        /*0008*/ 	.byte	0x04, 0x17
        /*000a*/ 	.short	(.L_186 - .L_185)
.L_185:
        /*000c*/ 	.word	0x00000000
        /*0010*/ 	.short	0x0001
        /*0012*/ 	.short	0x0008
        /*0014*/ 	.byte	0x00, 0xf0, 0xa1, 0x00


	//----- nvinfo : EIATTR_KPARAM_INFO
	.align		4
.L_186:
        /*0018*/ 	.byte	0x04, 0x17
        /*001a*/ 	.short	(.L_188 - .L_187)
.L_187:
        /*001c*/ 	.word	0x00000000
        /*0020*/ 	.short	0x0000
        /*0022*/ 	.short	0x0000
        /*0024*/ 	.byte	0x00, 0xf0, 0x21, 0x00


	//----- nvinfo : EIATTR_SPARSE_MMA_MASK
	.align		4
.L_188:
        /*0028*/ 	.byte	0x03, 0x50
        /*002a*/ 	.short	0x0000


	//----- nvinfo : EIATTR_MAXREG_COUNT
	.align		4
        /*002c*/ 	.byte	0x03, 0x1b
        /*002e*/ 	.short	0x00ff


	//----- nvinfo : EIATTR_MERCURY_ISA_VERSION
	.align		4
        /*0030*/ 	.byte	0x03, 0x5f
        /*0032*/ 	.short	0x0101


	//----- nvinfo : EIATTR_VRC_CTA_INIT_COUNT
	.align		4
        /*0034*/ 	.byte	0x02, 0x4a
	.zero		1
	.zero		1


	//----- nvinfo : EIATTR_EXIT_INSTR_OFFSETS
	.align		4
        /*0038*/ 	.byte	0x04, 0x1c
        /*003a*/ 	.short	(.L_190 - .L_189)


	//   ....[0]....
.L_189:
        /*003c*/ 	.word	0x00000230


	//   ....[1]....
        /*0040*/ 	.word	0x00000290


	//   ....[2]....
        /*0044*/ 	.word	0x000004c0


	//   ....[3]....
        /*0048*/ 	.word	0x00000570


	//   ....[4]....
        /*004c*/ 	.word	0x00000630


	//----- nvinfo : EIATTR_MAX_THREADS
	.align		4
.L_190:
        /*0050*/ 	.byte	0x04, 0x05
        /*0052*/ 	.short	(.L_192 - .L_191)
.L_191:
        /*0054*/ 	.word	0x00000100
        /*0058*/ 	.word	0x00000001
        /*005c*/ 	.word	0x00000001


	//----- nvinfo : EIATTR_CRS_STACK_SIZE
	.align		4
.L_192:
        /*0060*/ 	.byte	0x04, 0x1e
        /*0062*/ 	.short	(.L_194 - .L_193)
.L_193:
        /*0064*/ 	.word	0x00000000


	//----- nvinfo : EIATTR_CBANK_PARAM_SIZE
	.align		4
.L_194:
        /*0068*/ 	.byte	0x03, 0x19
        /*006a*/ 	.short	0x0030


	//----- nvinfo : EIATTR_PARAM_CBANK
	.align		4
        /*006c*/ 	.byte	0x04, 0x0a
        /*006e*/ 	.short	(.L_196 - .L_195)
	.align		4
.L_195:
        /*0070*/ 	.word	index@(.nv.constant0._ZN3cub18CUB_300001_SM_10006detail8for_each13static_kernelINS2_12policy_hub_t12policy_500_tElN6thrust24THRUST_300001_SM_1000_NS8cuda_cub11__transform17unary_transform_fINS7_20permutation_iteratorINS7_6detail15normal_iteratorINS7_10device_ptrIlEEEENSD_INSE_IiEEEEEESG_SI_N4cuda3std3__410__identityE6is_oddEEEEvT0_T1_)
        /*0074*/ 	.short	0x0380
        /*0076*/ 	.short	0x0030


	//----- nvinfo : EIATTR_SW_WAR
	.align		4
.L_196:
        /*0078*/ 	.byte	0x04, 0x36
        /*007a*/ 	.short	(.L_198 - .L_197)
.L_197:
        /*007c*/ 	.word	0x00000008
.L_198:


//--------------------- .nv.info._ZN3cub18CUB_300001_SM_10006detail8for_each13static_kernelINS2_12policy_hub_t12policy_500_tEmN6thrust24THRUST_300001_SM_1000_NS8cuda_cub20__uninitialized_fill7functorINS7_10device_ptrIlEElEEEEvT0_T1_ --------------------------
	.section	.nv.info._ZN3cub18CUB_300001_SM_10006detail8for_each13static_kernelINS2_12policy_hub_t12policy_500_tEmN6thrust24THRUST_300001_SM_1000_NS8cuda_cub20__uninitialized_fill7functorINS7_10device_ptrIlEElEEEEvT0_T1_,"",@"SHT_CUDA_INFO"
	.sectionflags	@""
	.align	4


	//----- nvinfo : EIATTR_CUDA_API_VERSION
	.align		4
        /*0000*/ 	.byte	0x04, 0x37
        /*0002*/ 	.short	(.L_200 - .L_199)
.L_199:
        /*0004*/ 	.word	0x00000082


	//----- nvinfo : EIATTR_KPARAM_INFO
	.align		4
.L_200:
        /*0008*/ 	.byte	0x04, 0x17
        /*000a*/ 	.short	(.L_202 - .L_201)
.L_201:
        /*000c*/ 	.word	0x00000000
        /*0010*/ 	.short	0x0001
        /*0012*/ 	.short	0x0008
        /*0014*/ 	.byte	0x00, 0xf0, 0x41, 0x00


	//----- nvinfo : EIATTR_KPARAM_INFO
	.align		4
.L_202:
        /*0018*/ 	.byte	0x04, 0x17
        /*001a*/ 	.short	(.L_204 - .L_203)
.L_203:
        /*001c*/ 	.word	0x00000000
        /*0020*/ 	.short	0x0000
        /*0022*/ 	.short	0x0000
        /*0024*/ 	.byte	0x00, 0xf0, 0x21, 0x00


	//----- nvinfo : EIATTR_SPARSE_MMA_MASK
	.align		4
.L_204:
        /*0028*/ 	.byte	0x03, 0x50
        /*002a*/ 	.short	0x0000


	//----- nvinfo : EIATTR_MAXREG_COUNT
	.align		4
        /*002c*/ 	.byte	0x03, 0x1b
        /*002e*/ 	.short	0x00ff


	//----- nvinfo : EIATTR_MERCURY_ISA_VERSION
	.align		4
        /*0030*/ 	.byte	0x03, 0x5f
        /*0032*/ 	.short	0x0101


	//----- nvinfo : EIATTR_VRC_CTA_INIT_COUNT
	.align		4
        /*0034*/ 	.byte	0x02, 0x4a
	.zero		1
	.zero		1


	//----- nvinfo : EIATTR_EXIT_INSTR_OFFSETS
	.align		4
        /*0038*/ 	.byte	0x04, 0x1c
        /*003a*/ 	.short	(.L_206 - .L_205)


	//   ....[0]....
.L_205:
        /*003c*/ 	.word	0x00000130


	//   ....[1]....
        /*0040*/ 	.word	0x00000230


	//   ....[2]....
        /*0044*/ 	.word	0x00000260


	//----- nvinfo : EIATTR_MAX_THREADS
	.align		4
.L_206:
        /*0048*/ 	.byte	0x04, 0x05
        /*004a*/ 	.short	(.L_208 - .L_207)
.L_207:
        /*004c*/ 	.word	0x00000100
        /*0050*/ 	.word	0x00000001
        /*0054*/ 	.word	0x00000001


	//----- nvinfo : EIATTR_CBANK_PARAM_SIZE
	.align		4
.L_208:
        /*0058*/ 	.byte	0x03, 0x19
        /*005a*/ 	.short	0x0018


	//----- nvinfo : EIATTR_PARAM_CBANK
	.align		4
        /*005c*/ 	.byte	0x04, 0x0a
        /*005e*/ 	.short	(.L_210 - .L_209)
	.align		4
.L_209:
        /*0060*/ 	.word	index@(.nv.constant0._ZN3cub18CUB_300001_SM_10006detail8for_each13static_kernelINS2_12policy_hub_t12policy_500_tEmN6thrust24THRUST_300001_SM_1000_NS8cuda_cub20__uninitialized_fill7functorINS7_10device_ptrIlEElEEEEvT0_T1_)
        /*0064*/ 	.short	0x0380
        /*0066*/ 	.short	0x0018


	//----- nvinfo : EIATTR_SW_WAR
	.align		4
.L_210:
        /*0068*/ 	.byte	0x04, 0x36
        /*006a*/ 	.short	(.L_212 - .L_211)
.L_211:
        /*006c*/ 	.word	0x00000008
.L_212:


//--------------------- .nv.info._ZN3cub18CUB_300001_SM_10006detail8for_each13static_kernelINS2_12policy_hub_t12policy_500_tElN6thrust24THRUST_300001_SM_1000_NS8cuda_cub11__transform17unary_transform_fINS7_20permutation_iteratorINS7_6detail15normal_iteratorINS7_10device_ptrIsEEEENSD_INSE_IiEEEEEESG_SI_N4cuda3std3__410__identityE6is_oddEEEEvT0_T1_ --------------------------
	.section	.nv.info._ZN3cub18CUB_300001_SM_10006detail8for_each13static_kernelINS2_12policy_hub_t12policy_500_tElN6thrust24THRUST_300001_SM_1000_NS8cuda_cub11__transform17unary_transform_fINS7_20permutation_iteratorINS7_6detail15normal_iteratorINS7_10device_ptrIsEEEENSD_INSE_IiEEEEEESG_SI_N4cuda3std3__410__identityE6is_oddEEEEvT0_T1_,"",@"SHT_CUDA_INFO"
	.sectionflags	@""
	.align	4


	//----- nvinfo : EIATTR_CUDA_API_VERSION
	.align		4
        /*0000*/ 	.byte	0x04, 0x37
        /*0002*/ 	.short	(.L_214 - .L_213)
.L_213:
        /*0004*/ 	.word	0x00000082


	//----- nvinfo : EIATTR_KPARAM_INFO
	.align		4
.L_214:
        /*0008*/ 	.byte	0x04, 0x17
        /*000a*/ 	.short	(.L_216 - .L_215)
.L_215:
        /*000c*/ 	.word	0x00000000
        /*0010*/ 	.short	0x0001
        /*0012*/ 	.short	0x0008
        /*0014*/ 	.byte	0x00, 0xf0, 0xa1, 0x00


	//----- nvinfo : EIATTR_KPARAM_INFO
	.align		4
.L_216:
        /*0018*/ 	.byte	0x04, 0x17
        /*001a*/ 	.short	(.L_218 - .L_217)
.L_217:
        /*001c*/ 	.word	0x00000000
        /*0020*/ 	.short	0x0000
        /*0022*/ 	.short	0x0000
        /*0024*/ 	.byte	0x00, 0xf0, 0x21, 0x00


	//----- nvinfo : EIATTR_SPARSE_MMA_MASK
	.align		4
.L_218:
        /*0028*/ 	.byte	0x03, 0x50
        /*002a*/ 	.short	0x0000


	//----- nvinfo : EIATTR_MAXREG_COUNT
	.align		4
        /*002c*/ 	.byte	0x03, 0x1b
        /*002e*/ 	.short	0x00ff


	//----- nvinfo : EIATTR_MERCURY_ISA_VERSION
	.align		4
        /*0030*/ 	.byte	0x03, 0x5f
        /*0032*/ 	.short	0x0101


	//----- nvinfo : EIATTR_VRC_CTA_INIT_COUNT
	.align		4
        /*0034*/ 	.byte	0x02, 0x4a
	.zero		1
	.zero		1


	//----- nvinfo : EIATTR_EXIT_INSTR_OFFSETS
	.align		4
        /*0038*/ 	.byte	0x04, 0x1c
        /*003a*/ 	.short	(.L_220 - .L_219)


	//   ....[0]....
.L_219:
        /*003c*/ 	.word	0x00000230


	//   ....[1]....
        /*0040*/ 	.word	0x00000290


	//   ....[2]....
        /*0044*/ 	.word	0x000004c0


	//   ....[3]....
        /*0048*/ 	.word	0x00000570


	//   ....[4]....
        /*004c*/ 	.word	0x00000630


	//----- nvinfo : EIATTR_MAX_THREADS
	.align		4
.L_220:
        /*0050*/ 	.byte	0x04, 0x05
        /*0052*/ 	.short	(.L_222 - .L_221)
.L_221:
        /*0054*/ 	.word	0x00000100
        /*0058*/ 	.word	0x00000001
        /*005c*/ 	.word	0x00000001


	//----- nvinfo : EIATTR_CRS_STACK_SIZE
	.align		4
.L_222:
        /*0060*/ 	.byte	0x04, 0x1e
        /*0062*/ 	.short	(.L_224 - .L_223)
.L_223:
        /*0064*/ 	.word	0x00000000


	//----- nvinfo : EIATTR_CBANK_PARAM_SIZE
	.align		4
.L_224:
        /*0068*/ 	.byte	0x03, 0x19
        /*006a*/ 	.short	0x0030


	//----- nvinfo : EIATTR_PARAM_CBANK
	.align		4
        /*006c*/ 	.byte	0x04, 0x0a
        /*006e*/ 	.short	(.L_226 - .L_225)
	.align		4
.L_225:
        /*0070*/ 	.word	index@(.nv.constant0._ZN3cub18CUB_300001_SM_10006detail8for_each13static_kernelINS2_12policy_hub_t12policy_500_tElN6thrust24THRUST_300001_SM_1000_NS8cuda_cub11__transform17unary_transform_fINS7_20permutation_iteratorINS7_6detail15normal_iteratorINS7_10device_ptrIsEEEENSD_INSE_IiEEEEEESG_SI_N4cuda3std3__410__identityE6is_oddEEEEvT0_T1_)
        /*0074*/ 	.short	0x0380
        /*0076*/ 	.short	0x0030


	//----- nvinfo : EIATTR_SW_WAR
	.align		4
.L_226:
        /*0078*/ 	.byte	0x04, 0x36
        /*007a*/ 	.short	(.L_228 - .L_227)
.L_227:
        /*007c*/ 	.word	0x00000008
.L_228:


//--------------------- .nv.info._ZN3cub18CUB_300001_SM_10006detail8for_each13static_kernelINS2_12policy_hub_t12policy_500_tEmN6thrust24THRUST_300001_SM_1000_NS8cuda_cub20__uninitialized_fill7functorINS7_10device_ptrIsEEsEEEEvT0_T1_ --------------------------
	.section	.nv.info._ZN3cub18CUB_300001_SM_10006detail8for_each13static_kernelINS2_12policy_hub_t12policy_500_tEmN6thrust24THRUST_300001_SM_1000_NS8cuda_cub20__uninitialized_fill7functorINS7_10device_ptrIsEEsEEEEvT0_T1_,"",@"SHT_CUDA_INFO"
	.sectionflags	@""
	.align	4


	//----- nvinfo : EIATTR_CUDA_API_VERSION
	.align		4
        /*0000*/ 	.byte	0x04, 0x37
        /*0002*/ 	.short	(.L_230 - .L_229)
.L_229:
        /*0004*/ 	.word	0x00000082


	//----- nvinfo : EIATTR_KPARAM_INFO
	.align		4
.L_230:
        /*0008*/ 	.byte	0x04, 0x17
        /*000a*/ 	.short	(.L_232 - .L_231)
.L_231:
        /*000c*/ 	.word	0x00000000
        /*0010*/ 	.short	0x0001
        /*0012*/ 	.short	0x0008
        /*0014*/ 	.byte	0x00, 0xf0, 0x41, 0x00


	//----- nvinfo : EIATTR_KPARAM_INFO
	.align		4
.L_232:
        /*0018*/ 	.byte	0x04, 0x17
        /*001a*/ 	.short	(.L_234 - .L_233)
.L_233:
        /*001c*/ 	.word	0x00000000
        /*0020*/ 	.short	0x0000
        /*0022*/ 	.short	0x0000
        /*0024*/ 	.byte	0x00, 0xf0, 0x21, 0x00


	//----- nvinfo : EIATTR_SPARSE_MMA_MASK
	.align		4
.L_234:
        /*0028*/ 	.byte	0x03, 0x50
        /*002a*/ 	.short	0x0000


	//----- nvinfo : EIATTR_MAXREG_COUNT
	.align		4
        /*002c*/ 	.byte	0x03, 0x1b
        /*002e*/ 	.short	0x00ff


	//----- nvinfo : EIATTR_MERCURY_ISA_VERSION
	.align		4
        /*0030*/ 	.byte	0x03, 0x5f
        /*0032*/ 	.short	0x0101


	//----- nvinfo : EIATTR_VRC_CTA_INIT_COUNT
	.align		4
        /*0034*/ 	.byte	0x02, 0x4a
	.zero		1
	.zero		1


	//----- nvinfo : EIATTR_EXIT_INSTR_OFFSETS
	.align		4
        /*0038*/ 	.byte	0x04, 0x1c
        /*003a*/ 	.short	(.L_236 - .L_235)


	//   ....[0]....
.L_235:
        /*003c*/ 	.word	0x00000130


	//   ....[1]....
        /*0040*/ 	.word	0x00000230


	//   ....[2]....
        /*0044*/ 	.word	0x00000260


	//----- nvinfo : EIATTR_MAX_THREADS
	.align		4
.L_236:
        /*0048*/ 	.byte	0x04, 0x05
        /*004a*/ 	.short	(.L_238 - .L_237)
.L_237:
        /*004c*/ 	.word	0x00000100
        /*0050*/ 	.word	0x00000001
        /*0054*/ 	.word	0x00000001


	//----- nvinfo : EIATTR_CBANK_PARAM_SIZE
	.align		4
.L_238:
        /*0058*/ 	.byte	0x03, 0x19
        /*005a*/ 	.short	0x0018


	//----- nvinfo : EIATTR_PARAM_CBANK
	.align		4
        /*005c*/ 	.byte	0x04, 0x0a
        /*005e*/ 	.short	(.L_240 - .L_239)
	.align		4
.L_239:
        /*0060*/ 	.word	index@(.nv.constant0._ZN3cub18CUB_300001_SM_10006detail8for_each13static_kernelINS2_12policy_hub_t12policy_500_tEmN6thrust24THRUST_300001_SM_1000_NS8cuda_cub20__uninitialized_fill7functorINS7_10device_ptrIsEEsEEEEvT0_T1_)
        /*0064*/ 	.short	0x0380
        /*0066*/ 	.short	0x0018


	//----- nvinfo : EIATTR_SW_WAR
	.align		4
.L_240:
        /*0068*/ 	.byte	0x04, 0x36
        /*006a*/ 	.short	(.L_242 - .L_241)
.L_241:
        /*006c*/ 	.word	0x00000008
.L_242:


//--------------------- .nv.info._ZN3cub18CUB_300001_SM_10006detail8for_each13static_kernelINS2_12policy_hub_t12policy_500_tElN6thrust24THRUST_300001_SM_1000_NS8cuda_cub11__transform17unary_transform_fINS7_20permutation_iteratorINS7_6detail15normal_iteratorINS7_10device_ptrIcEEEENSD_INSE_IiEEEEEESG_SI_N4cuda3std3__410__identityE6is_oddEEEEvT0_T1_ --------------------------
	.section	.nv.info._ZN3cub18CUB_300001_SM_10006detail8for_each13static_kernelINS2_12policy_hub_t12policy_500_tElN6thrust24THRUST_300001_SM_1000_NS8cuda_cub11__transform17unary_transform_fINS7_20permutation_iteratorINS7_6detail15normal_iteratorINS7_10device_ptrIcEEEENSD_INSE_IiEEEEEESG_SI_N4cuda3std3__410__identityE6is_oddEEEEvT0_T1_,"",@"SHT_CUDA_INFO"
	.sectionflags	@""
	.align	4


	//----- nvinfo : EIATTR_CUDA_API_VERSION
	.align		4
        /*0000*/ 	.byte	0x04, 0x37
        /*0002*/ 	.short	(.L_244 - .L_243)
.L_243:
        /*0004*/ 	.word	0x00000082


	//----- nvinfo : EIATTR_KPARAM_INFO
	.align		4
.L_244:
        /*0008*/ 	.byte	0x04, 0x17
        /*000a*/ 	.short	(.L_246 - .L_245)
.L_245:
        /*000c*/ 	.word	0x00000000
        /*0010*/ 	.short	0x0001
        /*0012*/ 	.short	0x0008
        /*0014*/ 	.byte	0x00, 0xf0, 0xa1, 0x00


	//----- nvinfo : EIATTR_KPARAM_INFO
	.align		4
.L_246:
        /*0018*/ 	.byte	0x04, 0x17
        /*001a*/ 	.short	(.L_248 - .L_247)
.L_247:
        /*001c*/ 	.word	0x00000000
        /*0020*/ 	.short	0x0000
        /*0022*/ 	.short	0x0000
        /*0024*/ 	.byte	0x00, 0xf0, 0x21, 0x00


	//----- nvinfo : EIATTR_SPARSE_MMA_MASK
	.align		4
.L_248:
        /*0028*/ 	.byte	0x03, 0x50
        /*002a*/ 	.short	0x0000


	//----- nvinfo : EIATTR_MAXREG_COUNT
	.align		4
        /*002c*/ 	.byte	0x03, 0x1b
        /*002e*/ 	.short	0x00ff


	//----- nvinfo : EIATTR_MERCURY_ISA_VERSION
	.align		4
        /*0030*/ 	.byte	0x03, 0x5f
        /*0032*/ 	.short	0x0101


	//----- nvinfo : EIATTR_VRC_CTA_INIT_COUNT
	.align		4
        /*0034*/ 	.byte	0x02, 0x4a
	.zero		1
	.zero		1


	//----- nvinfo : EIATTR_EXIT_INSTR_OFFSETS
	.align		4
        /*0038*/ 	.byte	0x04, 0x1c
        /*003a*/ 	.short	(.L_250 - .L_249)


	//   ....[0]....
.L_249:
        /*003c*/ 	.word	0x00000240


	//   ....[1]....
        /*0040*/ 	.word	0x000002b0


	//   ....[2]....
        /*0044*/ 	.word	0x000004e0


	//   ....[3]....
        /*0048*/ 	.word	0x00000590


	//   ....[4]....
        /*004c*/ 	.word	0x00000650


	//----- nvinfo : EIATTR_MAX_THREADS
	.align		4
.L_250:
        /*0050*/ 	.byte	0x04, 0x05
        /*0052*/ 	.short	(.L_252 - .L_251)
.L_251:
        /*0054*/ 	.word	0x00000100
        /*0058*/ 	.word	0x00000001
        /*005c*/ 	.word	0x00000001


	//----- nvinfo : EIATTR_CRS_STACK_SIZE
	.align		4
.L_252:
        /*0060*/ 	.byte	0x04, 0x1e
        /*0062*/ 	.short	(.L_254 - .L_253)
.L_253:
        /*0064*/ 	.word	0x00000000


	//----- nvinfo : EIATTR_CBANK_PARAM_SIZE
	.align		4
.L_254:
        /*0068*/ 	.byte	0x03, 0x19
        /*006a*/ 	.short	0x0030


	//----- nvinfo : EIATTR_PARAM_CBANK
	.align		4
        /*006c*/ 	.byte	0x04, 0x0a
        /*006e*/ 	.short	(.L_256 - .L_255)
	.align		4
.L_255:
        /*0070*/ 	.word	index@(.nv.constant0._ZN3cub18CUB_300001_SM_10006detail8for_each13static_kernelINS2_12policy_hub_t12policy_500_tElN6thrust24THRUST_300001_SM_1000_NS8cuda_cub11__transform17unary_transform_fINS7_20permutation_iteratorINS7_6detail15normal_iteratorINS7_10device_ptrIcEEEENSD_INSE_IiEEEEEESG_SI_N4cuda3std3__410__identityE6is_oddEEEEvT0_T1_)
        /*0074*/ 	.short	0x0380
        /*0076*/ 	.short	0x0030


	//----- nvinfo : EIATTR_SW_WAR
	.align		4
.L_256:
        /*0078*/ 	.byte	0x04, 0x36
        /*007a*/ 	.short	(.L_258 - .L_257)
.L_257:
        /*007c*/ 	.word	0x00000008
.L_258:


//--------------------- .nv.info._ZN3cub18CUB_300001_SM_10006detail8for_each13static_kernelINS2_12policy_hub_t12policy_500_tEmN6thrust24THRUST_300001_SM_1000_NS8cuda_cub20__uninitialized_fill7functorINS7_10device_ptrIcEEcEEEEvT0_T1_ --------------------------
	.section	.nv.info._ZN3cub18CUB_300001_SM_10006detail8for_each13static_kernelINS2_12policy_hub_t12policy_500_tEmN6thrust24THRUST_300001_SM_1000_NS8cuda_cub20__uninitialized_fill7functorINS7_10device_ptrIcEEcEEEEvT0_T1_,"",@"SHT_CUDA_INFO"
	.sectionflags	@""
	.align	4


	//----- nvinfo : EIATTR_CUDA_API_VERSION
	.align		4
        /*0000*/ 	.byte	0x04, 0x37
        /*0002*/ 	.short	(.L_260 - .L_259)
.L_259:
        /*0004*/ 	.word	0x00000082


	//----- nvinfo : EIATTR_KPARAM_INFO
	.align		4
.L_260:
        /*0008*/ 	.byte	0x04, 0x17
        /*000a*/ 	.short	(.L_262 - .L_261)
.L_261:
        /*000c*/ 	.word	0x00000000
        /*0010*/ 	.short	0x0001
        /*0012*/ 	.short	0x0008
        /*0014*/ 	.byte	0x00, 0xf0, 0x41, 0x00


	//----- nvinfo : EIATTR_KPARAM_INFO
	.align		4
.L_262:
        /*0018*/ 	.byte	0x04, 0x17
        /*001a*/ 	.short	(.L_264 - .L_263)
.L_263:
        /*001c*/ 	.word	0x00000000
        /*0020*/ 	.short	0x0000
        /*0022*/ 	.short	0x0000
        /*0024*/ 	.byte	0x00, 0xf0, 0x21, 0x00


	//----- nvinfo : EIATTR_SPARSE_MMA_MASK
	.align		4
.L_264:
        /*0028*/ 	.byte	0x03, 0x50
        /*002a*/ 	.short	0x0000


	//----- nvinfo : EIATTR_MAXREG_COUNT
	.align		4
        /*002c*/ 	.byte	0x03, 0x1b
        /*002e*/ 	.short	0x00ff


	//----- nvinfo : EIATTR_MERCURY_ISA_VERSION
	.align		4
        /*0030*/ 	.byte	0x03, 0x5f
        /*0032*/ 	.short	0x0101


	//----- nvinfo : EIATTR_VRC_CTA_INIT_COUNT
	.align		4
        /*0034*/ 	.byte	0x02, 0x4a
	.zero		1
	.zero		1


	//----- nvinfo : EIATTR_EXIT_INSTR_OFFSETS
	.align		4
        /*0038*/ 	.byte	0x04, 0x1c
        /*003a*/ 	.short	(.L_266 - .L_265)


	//   ....[0]....
.L_265:
        /*003c*/ 	.word	0x00000120


	//   ....[1]....
        /*0040*/ 	.word	0x000001f0


	//   ....[2]....
        /*0044*/ 	.word	0x00000210


	//----- nvinfo : EIATTR_MAX_THREADS
	.align		4
.L_266:
        /*0048*/ 	.byte	0x04, 0x05
        /*004a*/ 	.short	(.L_268 - .L_267)
.L_267:
        /*004c*/ 	.word	0x00000100
        /*0050*/ 	.word	0x00000001
        /*0054*/ 	.word	0x00000001


	//----- nvinfo : EIATTR_CBANK_PARAM_SIZE
	.align		4
.L_268:
        /*0058*/ 	.byte	0x03, 0x19
        /*005a*/ 	.short	0x0018


	//----- nvinfo : EIATTR_PARAM_CBANK
	.align		4
        /*005c*/ 	.byte	0x04, 0x0a
        /*005e*/ 	.short	(.L_270 - .L_269)
	.align		4
.L_269:
        /*0060*/ 	.word	index@(.nv.constant0._ZN3cub18CUB_300001_SM_10006detail8for_each13static_kernelINS2_12policy_hub_t12policy_500_tEmN6thrust24THRUST_300001_SM_1000_NS8cuda_cub20__uninitialized_fill7functorINS7_10device_ptrIcEEcEEEEvT0_T1_)
        /*0064*/ 	.short	0x0380
        /*0066*/ 	.short	0x0018


	//----- nvinfo : EIATTR_SW_WAR
	.align		4
.L_270:
        /*0068*/ 	.byte	0x04, 0x36
        /*006a*/ 	.short	(.L_272 - .L_271)
.L_271:
        /*006c*/ 	.word	0x00000008
.L_272:


//--------------------- .nv.info._ZN3cub18CUB_300001_SM_10006detail8for_each13static_kernelINS2_12policy_hub_t12policy_500_tElN6thrust24THRUST_300001_SM_1000_NS8cuda_cub11__transform17unary_transform_fINS7_20permutation_iteratorINS7_6detail15normal_iteratorINS7_10device_ptrIiEEEESG_EESG_SG_N4cuda3std3__410__identityE6is_oddEEEEvT0_T1_ --------------------------
	.section	.nv.info._ZN3cub18CUB_300001_SM_10006detail8for_each13static_kernelINS2_12policy_hub_t12policy_500_tElN6thrust24THRUST_300001_SM_1000_NS8cuda_cub11__transform17unary_transform_fINS7_20permutation_iteratorINS7_6detail15normal_iteratorINS7_10device_ptrIiEEEESG_EESG_SG_N4cuda3std3__410__identityE6is_oddEEEEvT0_T1_,"",@"SHT_CUDA_INFO"
	.sectionflags	@""
	.align	4


	//----- nvinfo : EIATTR_CUDA_API_VERSION
	.align		4
        /*0000*/ 	.byte	0x04, 0x37
        /*0002*/ 	.short	(.L_274 - .L_273)
.L_273:
        /*0004*/ 	.word	0x00000082


	//----- nvinfo : EIATTR_KPARAM_INFO
	.align		4
.L_274:
        /*0008*/ 	.byte	0x04, 0x17
        /*000a*/ 	.short	(.L_276 - .L_275)
.L_275:
        /*000c*/ 	.word	0x00000000
        /*0010*/ 	.short	0x0001
        /*0012*/ 	.short	0x0008
        /*0014*/ 	.byte	0x00, 0xf0, 0xa1, 0x00


	//----- nvinfo : EIATTR_KPARAM_INFO
	.align		4
.L_276:
        /*0018*/ 	.byte	0x04, 0x17
        /*001a*/ 	.short	(.L_278 - .L_277)
.L_277:
        /*001c*/ 	.word	0x00000000
        /*0020*/ 	.short	0x0000
        /*0022*/ 	.short	0x0000
        /*0024*/ 	.byte	0x00, 0xf0, 0x21, 0x00


	//----- nvinfo : EIATTR_SPARSE_MMA_MASK
	.align		4
.L_278:
        /*0028*/ 	.byte	0x03, 0x50
        /*002a*/ 	.short	0x0000


	//----- nvinfo : EIATTR_MAXREG_COUNT
	.align		4
        /*002c*/ 	.byte	0x03, 0x1b
        /*002e*/ 	.short	0x00ff


	//----- nvinfo : EIATTR_MERCURY_ISA_VERSION
	.align		4
        /*0030*/ 	.byte	0x03, 0x5f
        /*0032*/ 	.short	0x0101


	//----- nvinfo : EIATTR_VRC_CTA_INIT_COUNT
	.align		4
        /*0034*/ 	.byte	0x02, 0x4a
	.zero		1
	.zero		1


	//----- nvinfo : EIATTR_EXIT_INSTR_OFFSETS
	.align		4
        /*0038*/ 	.byte	0x04, 0x1c
        /*003a*/ 	.short	(.L_280 - .L_279)


	//   ....[0]....
.L_279:
        /*003c*/ 	.word	0x00000230


	//   ....[1]....
        /*0040*/ 	.word	0x00000290


	//   ....[2]....
        /*0044*/ 	.word	0x000004c0


	//   ....[3]....
        /*0048*/ 	.word	0x00000570


	//   ....[4]....
        /*004c*/ 	.word	0x00000630


	//----- nvinfo : EIATTR_MAX_THREADS
	.align		4
.L_280:
        /*0050*/ 	.byte	0x04, 0x05
        /*0052*/ 	.short	(.L_282 - .L_281)
.L_281:
        /*0054*/ 	.word	0x00000100
        /*0058*/ 	.word	0x00000001
        /*005c*/ 	.word	0x00000001


	//----- nvinfo : EIATTR_CRS_STACK_SIZE
	.align		4
.L_282:
        /*0060*/ 	.byte	0x04, 0x1e
        /*0062*/ 	.short	(.L_284 - .L_283)
.L_283:
        /*0064*/ 	.word	0x00000000


	//----- nvinfo : EIATTR_CBANK_PARAM_SIZE
	.align		4
.L_284:
        /*0068*/ 	.byte	0x03, 0x19
        /*006a*/ 	.short	0x0030


	//----- nvinfo : EIATTR_PARAM_CBANK
	.align		4
        /*006c*/ 	.byte	0x04, 0x0a
        /*006e*/ 	.short	(.L_286 - .L_285)
	.align		4
.L_285:
        /*0070*/ 	.word	index@(.nv.constant0._ZN3cub18CUB_300001_SM_10006detail8for_each13static_kernelINS2_12policy_hub_t12policy_500_tElN6thrust24THRUST_300001_SM_1000_NS8cuda_cub11__transform17unary_transform_fINS7_20permutation_iteratorINS7_6detail15normal_iteratorINS7_10device_ptrIiEEEESG_EESG_SG_N4cuda3std3__410__identityE6is_oddEEEEvT0_T1_)
        /*0074*/ 	.short	0x0380
        /*0076*/ 	.short	0x0030


	//----- nvinfo : EIATTR_SW_WAR
	.align		4
.L_286:
        /*0078*/ 	.byte	0x04, 0x36
        /*007a*/ 	.short	(.L_288 - .L_287)
.L_287:
        /*007c*/ 	.word	0x00000008
.L_288:


//--------------------- .nv.info._ZN3cub18CUB_300001_SM_10006detail8for_each13static_kernelINS2_12policy_hub_t12policy_500_tEmN6thrust24THRUST_300001_SM_1000_NS8cuda_cub20__uninitialized_fill7functorINS7_10device_ptrIiEEiEEEEvT0_T1_ --------------------------
	.section	.nv.info._ZN3cub18CUB_300001_SM_10006detail8for_each13static_kernelINS2_12policy_hub_t12policy_500_tEmN6thrust24THRUST_300001_SM_1000_NS8cuda_cub20__uninitialized_fill7functorINS7_10device_ptrIiEEiEEEEvT0_T1_,"",@"SHT_CUDA_INFO"
	.sectionflags	@""
	.align	4


	//----- nvinfo : EIATTR_CUDA_API_VERSION
	.align		4
        /*0000*/ 	.byte	0x04, 0x37
        /*0002*/ 	.short	(.L_290 - .L_289)
.L_289:
        /*0004*/ 	.word	0x00000082


	//----- nvinfo : EIATTR_KPARAM_INFO
	.align		4
.L_290:
        /*0008*/ 	.byte	0x04, 0x17
        /*000a*/ 	.short	(.L_292 - .L_291)
.L_291:
        /*000c*/ 	.word	0x00000000
        /*0010*/ 	.short	0x0001
        /*0012*/ 	.short	0x0008
        /*0014*/ 	.byte	0x00, 0xf0, 0x41, 0x00


	//----- nvinfo : EIATTR_KPARAM_INFO
	.align		4
.L_292:
        /*0018*/ 	.byte	0x04, 0x17
        /*001a*/ 	.short	(.L_294 - .L_293)
.L_293:
        /*001c*/ 	.word	0x00000000
        /*0020*/ 	.short	0x0000
        /*0022*/ 	.short	0x0000
        /*0024*/ 	.byte	0x00, 0xf0, 0x21, 0x00


	//----- nvinfo : EIATTR_SPARSE_MMA_MASK
	.align		4
.L_294:
        /*0028*/ 	.byte	0x03, 0x50
        /*002a*/ 	.short	0x0000


	//----- nvinfo : EIATTR_MAXREG_COUNT
	.align		4
        /*002c*/ 	.byte	0x03, 0x1b
        /*002e*/ 	.short	0x00ff


	//----- nvinfo : EIATTR_MERCURY_ISA_VERSION
	.align		4
        /*0030*/ 	.byte	0x03, 0x5f
        /*0032*/ 	.short	0x0101


	//----- nvinfo : EIATTR_VRC_CTA_INIT_COUNT
	.align		4
        /*0034*/ 	.byte	0x02, 0x4a
	.zero		1
	.zero		1


	//----- nvinfo : EIATTR_EXIT_INSTR_OFFSETS
	.align		4
        /*0038*/ 	.byte	0x04, 0x1c
        /*003a*/ 	.short	(.L_296 - .L_295)


	//   ....[0]....
.L_295:
        /*003c*/ 	.word	0x00000130


	//   ....[1]....
        /*0040*/ 	.word	0x00000230


	//   ....[2]....
        /*0044*/ 	.word	0x00000260


	//----- nvinfo : EIATTR_MAX_THREADS
	.align		4
.L_296:
        /*0048*/ 	.byte	0x04, 0x05
        /*004a*/ 	.short	(.L_298 - .L_297)
.L_297:
        /*004c*/ 	.word	0x00000100
        /*0050*/ 	.word	0x00000001
        /*0054*/ 	.word	0x00000001


	//----- nvinfo : EIATTR_CBANK_PARAM_SIZE
	.align		4
.L_298:
        /*0058*/ 	.byte	0x03, 0x19
        /*005a*/ 	.short	0x0018


	//----- nvinfo : EIATTR_PARAM_CBANK
	.align		4
        /*005c*/ 	.byte	0x04, 0x0a
        /*005e*/ 	.short	(.L_300 - .L_299)
	.align		4
.L_299:
        /*0060*/ 	.word	index@(.nv.constant0._ZN3cub18CUB_300001_SM_10006detail8for_each13static_kernelINS2_12policy_hub_t12policy_500_tEmN6thrust24THRUST_300001_SM_1000_NS8cuda_cub20__uninitialized_fill7functorINS7_10device_ptrIiEEiEEEEvT0_T1_)
        /*0064*/ 	.short	0x0380
        /*0066*/ 	.short	0x0018


	//----- nvinfo : EIATTR_SW_WAR
	.align		4
.L_300:
        /*0068*/ 	.byte	0x04, 0x36
        /*006a*/ 	.short	(.L_302 - .L_301)
.L_301:
        /*006c*/ 	.word	0x00000008
.L_302:


//--------------------- .nv.info._ZN3cub18CUB_300001_SM_10006detail11EmptyKernelIvEEvv --------------------------
	.section	.nv.info._ZN3cub18CUB_300001_SM_10006detail11EmptyKernelIvEEvv,"",@"SHT_CUDA_INFO"
	.sectionflags	@""
	.align	4


	//----- nvinfo : EIATTR_CUDA_API_VERSION
	.align		4
        /*0000*/ 	.byte	0x04, 0x37
        /*0002*/ 	.short	(.L_304 - .L_303)
.L_303:
        /*0004*/ 	.word	0x00000082


	//----- nvinfo : EIATTR_SPARSE_MMA_MASK
	.align		4
.L_304:
        /*0008*/ 	.byte	0x03, 0x50
        /*000a*/ 	.short	0x0000


	//----- nvinfo : EIATTR_MAXREG_COUNT
	.align		4
        /*000c*/ 	.byte	0x03, 0x1b
        /*000e*/ 	.short	0x00ff


	//----- nvinfo : EIATTR_MERCURY_ISA_VERSION
	.align		4
        /*0010*/ 	.byte	0x03, 0x5f
        /*0012*/ 	.short	0x0101


	//----- nvinfo : EIATTR_VRC_CTA_INIT_COUNT
	.align		4
        /*0014*/ 	.byte	0x02, 0x4a
	.zero		1
	.zero		1


	//----- nvinfo : EIATTR_EXIT_INSTR_OFFSETS
	.align		4
        /*0018*/ 	.byte	0x04, 0x1c
        /*001a*/ 	.short	(.L_306 - .L_305)


	//   ....[0]....
.L_305:
        /*001c*/ 	.word	0x00000010


	//----- nvinfo : EIATTR_SW_WAR
	.align		4
.L_306:
        /*0020*/ 	.byte	0x04, 0x36
        /*0022*/ 	.short	(.L_308 - .L_307)
.L_307:
        /*0024*/ 	.word	0x00000008
.L_308:


//--------------------- .nv.callgraph             --------------------------
	.section	.nv.callgraph,"",@"SHT_CUDA_CALLGRAPH"
	.align	4
	.sectionentsize	8
	.align		4
        /*0000*/ 	.word	0x00000000
	.align		4
        /*0004*/ 	.word	0xffffffff
	.align		4
        /*0008*/ 	.word	0x00000000
	.align		4
        /*000c*/ 	.word	0xfffffffe
	.align		4
        /*0010*/ 	.word	0x00000000
	.align		4
        /*0014*/ 	.word	0xfffffffd
	.align		4
        /*0018*/ 	.word	0x00000000
	.align		4
        /*001c*/ 	.word	0xfffffffc


//--------------------- .nv.constant4             --------------------------
	.section	.nv.constant4,"a",@progbits
	.align	8
	.align		8
.nv.constant4:
        /*0000*/ 	.dword	_ZN34_INTERNAL_92d4ade3_4_k_cu_0da159924cuda3std3__45__cpo5beginE
	.align		8
        /*0008*/ 	.dword	_ZN34_INTERNAL_92d4ade3_4_k_cu_0da159924cuda3std3__45__cpo3endE
	.align		8
        /*0010*/ 	.dword	_ZN34_INTERNAL_92d4ade3_4_k_cu_0da159924cuda3std3__45__cpo6cbeginE
	.align		8
        /*0018*/ 	.dword	_ZN34_INTERNAL_92d4ade3_4_k_cu_0da159924cuda3std3__45__cpo4cendE
	.align		8
        /*0020*/ 	.dword	_ZN34_INTERNAL_92d4ade3_4_k_cu_0da159924cuda3std3__45__cpo6rbeginE
	.align		8
        /*0028*/ 	.dword	_ZN34_INTERNAL_92d4ade3_4_k_cu_0da159924cuda3std3__45__cpo4rendE
	.align		8
        /*0030*/ 	.dword	_ZN34_INTERNAL_92d4ade3_4_k_cu_0da159924cuda3std3__45__cpo7crbeginE
	.align		8
        /*0038*/ 	.dword	_ZN34_INTERNAL_92d4ade3_4_k_cu_0da159924cuda3std3__45__cpo5crendE
	.align		8
        /*0040*/ 	.dword	_ZN34_INTERNAL_92d4ade3_4_k_cu_0da159924cuda3std3__436_GLOBAL__N__92d4ade3_4_k_cu_0da159926ignoreE
	.align		8
        /*0048*/ 	.dword	_ZN34_INTERNAL_92d4ade3_4_k_cu_0da159924cuda3std3__419piecewise_constructE
	.align		8
        /*0050*/ 	.dword	_ZN34_INTERNAL_92d4ade3_4_k_cu_0da159924cuda3std3__48in_placeE
	.align		8
        /*0058*/ 	.dword	_ZN34_INTERNAL_92d4ade3_4_k_cu_0da159924cuda3std3__420unreachable_sentinelE
	.align		8
        /*0060*/ 	.dword	_ZN34_INTERNAL_92d4ade3_4_k_cu_0da159924cuda3std3__47nulloptE
	.align		8
        /*0068*/ 	.dword	_ZN34_INTERNAL_92d4ade3_4_k_cu_0da159924cuda3std3__48unexpectE
	.align		8
        /*0070*/ 	.dword	_ZN34_INTERNAL_92d4ade3_4_k_cu_0da159924cuda3std6ranges3__45__cpo4swapE
	.align		8
        /*0078*/ 	.dword	_ZN34_INTERNAL_92d4ade3_4_k_cu_0da159924cuda3std6ranges3__45__cpo9iter_moveE
	.align		8
        /*0080*/ 	.dword	_ZN34_INTERNAL_92d4ade3_4_k_cu_0da159924cuda3std6ranges3__45__cpo5beginE
	.align		8
        /*0088*/ 	.dword	_ZN34_INTERNAL_92d4ade3_4_k_cu_0da159924cuda3std6ranges3__45__cpo3endE
	.align		8
        /*0090*/ 	.dword	_ZN34_INTERNAL_92d4ade3_4_k_cu_0da159924cuda3std6ranges3__45__cpo6cbeginE
	.align		8
        /*0098*/ 	.dword	_ZN34_INTERNAL_92d4ade3_4_k_cu_0da159924cuda3std6ranges3__45__cpo4cendE
	.align		8
        /*00a0*/ 	.dword	_ZN34_INTERNAL_92d4ade3_4_k_cu_0da159924cuda3std6ranges3__45__cpo7advanceE
	.align		8
        /*00a8*/ 	.dword	_ZN34_INTERNAL_92d4ade3_4_k_cu_0da159924cuda3std6ranges3__45__cpo9iter_swapE
	.align		8
        /*00b0*/ 	.dword	_ZN34_INTERNAL_92d4ade3_4_k_cu_0da159924cuda3std6ranges3__45__cpo4nextE
	.align		8
        /*00b8*/ 	.dword	_ZN34_INTERNAL_92d4ade3_4_k_cu_0da159924cuda3std6ranges3__45__cpo4prevE
	.align		8
        /*00c0*/ 	.dword	_ZN34_INTERNAL_92d4ade3_4_k_cu_0da159924cuda3std6ranges3__45__cpo4dataE
	.align		8
        /*00c8*/ 	.dword	_ZN34_INTERNAL_92d4ade3_4_k_cu_0da159924cuda3std6ranges3__45__cpo5cdataE
	.align		8
        /*00d0*/ 	.dword	_ZN34_INTERNAL_92d4ade3_4_k_cu_0da159924cuda3std6ranges3__45__cpo4sizeE
	.align		8
        /*00d8*/ 	.dword	_ZN34_INTERNAL_92d4ade3_4_k_cu_0da159924cuda3std6ranges3__45__cpo5ssizeE
	.align		8
        /*00e0*/ 	.dword	_ZN34_INTERNAL_92d4ade3_4_k_cu_0da159924cuda3std6ranges3__45__cpo8distanceE
	.align		8
        /*00e8*/ 	.dword	_ZN34_INTERNAL_92d4ade3_4_k_cu_0da159926thrust24THRUST_300001_SM_1000_NS8cuda_cub3parE
	.align		8
        /*00f0*/ 	.dword	_ZN34_INTERNAL_92d4ade3_4_k_cu_0da159926thrust24THRUST_300001_SM_1000_NS8cuda_cub10par_nosyncE
	.align		8
        /*00f8*/ 	.dword	_ZN34_INTERNAL_92d4ade3_4_k_cu_0da159926thrust24THRUST_300001_SM_1000_NS6system6detail10sequential3seqE
	.align		8
        /*0100*/ 	.dword	_ZN34_INTERNAL_92d4ade3_4_k_cu_0da159926thrust24THRUST_300001_SM_1000_NS6system3cpp3parE
	.align		8
        /*0108*/ 	.dword	_ZN34_INTERNAL_92d4ade3_4_k_cu_0da159926thrust24THRUST_300001_SM_1000_NS12placeholders2_1E
	.align		8
        /*0110*/ 	.dword	_ZN34_INTERNAL_92d4ade3_4_k_cu_0da159926thrust24THRUST_300001_SM_1000_NS12placeholders2_2E
	.align		8
        /*0118*/ 	.dword	_ZN34_INTERNAL_92d4ade3_4_k_cu_0da159926thrust24THRUST_300001_SM_1000_NS12placeholders2_3E
	.align		8
        /*0120*/ 	.dword	_ZN34_INTERNAL_92d4ade3_4_k_cu_0da159926thrust24THRUST_300001_SM_1000_NS12placeholders2_4E
	.align		8
        /*0128*/ 	.dword	_ZN34_INTERNAL_92d4ade3_4_k_cu_0da159926thrust24THRUST_300001_SM_1000_NS12placeholders2_5E
	.align		8
        /*0130*/ 	.dword	_ZN34_INTERNAL_92d4ade3_4_k_cu_0da159926thrust24THRUST_300001_SM_1000_NS12placeholders2_6E
	.align		8
        /*0138*/ 	.dword	_ZN34_INTERNAL_92d4ade3_4_k_cu_0da159926thrust24THRUST_300001_SM_1000_NS12placeholders2_7E
	.align		8
        /*0140*/ 	.dword	_ZN34_INTERNAL_92d4ade3_4_k_cu_0da159926thrust24THRUST_300001_SM_1000_NS12placeholders2_8E
	.align		8
        /*0148*/ 	.dword	_ZN34_INTERNAL_92d4ade3_4_k_cu_0da159926thrust24THRUST_300001_SM_1000_NS12placeholders2_9E
	.align		8
        /*0150*/ 	.dword	_ZN34_INTERNAL_92d4ade3_4_k_cu_0da159926thrust24THRUST_300001_SM_1000_NS12placeholders3_10E
	.align		8
        /*0158*/ 	.dword	_ZN34_INTERNAL_92d4ade3_4_k_cu_0da159926thrust24THRUST_300001_SM_1000_NS3seqE
	.align		8
        /*0160*/ 	.dword	_ZN34_INTERNAL_92d4ade3_4_k_cu_0da159926thrust24THRUST_300001_SM_1000_NS6deviceE


//--------------------- .text._ZN3cub18CUB_300001_SM_10006detail8for_each13static_kernelINS2_12policy_hub_t12policy_500_tElN6thrust24THRUST_300001_SM_1000_NS8cuda_cub11__transform17unary_transform_fINS7_20permutation_iteratorINS7_6detail15normal_iteratorINS7_10device_ptrIfEEEENSD_INSE_IiEEEEEESG_SI_N4cuda3std3__410__identityE6is_oddEEEEvT0_T1_ --------------------------
	.section	.text._ZN3cub18CUB_300001_SM_10006detail8for_each13static_kernelINS2_12policy_hub_t12policy_500_tElN6thrust24THRUST_300001_SM_1000_NS8cuda_cub11__transform17unary_transform_fINS7_20permutation_iteratorINS7_6detail15normal_iteratorINS7_10device_ptrIfEEEENSD_INSE_IiEEEEEESG_SI_N4cuda3std3__410__identityE6is_oddEEEEvT0_T1_,"ax",@progbits
	.align	128
        .global         _ZN3cub18CUB_300001_SM_10006detail8for_each13static_kernelINS2_12policy_hub_t12policy_500_tElN6thrust24THRUST_300001_SM_1000_NS8cuda_cub11__transform17unary_transform_fINS7_20permutation_iteratorINS7_6detail15normal_iteratorINS7_10device_ptrIfEEEENSD_INSE_IiEEEEEESG_SI_N4cuda3std3__410__identityE6is_oddEEEEvT0_T1_
        .type           _ZN3cub18CUB_300001_SM_10006detail8for_each13static_kernelINS2_12policy_hub_t12policy_500_tElN6thrust24THRUST_300001_SM_1000_NS8cuda_cub11__transform17unary_transform_fINS7_20permutation_iteratorINS7_6detail15normal_iteratorINS7_10device_ptrIfEEEENSD_INSE_IiEEEEEESG_SI_N4cuda3std3__410__identityE6is_oddEEEEvT0_T1_,@function
        .size           _ZN3cub18CUB_300001_SM_10006detail8for_each13static_kernelINS2_12policy_hub_t12policy_500_tElN6thrust24THRUST_300001_SM_1000_NS8cuda_cub11__transform17unary_transform_fINS7_20permutation_iteratorINS7_6detail15normal_iteratorINS7_10device_ptrIfEEEENSD_INSE_IiEEEEEESG_SI_N4cuda3std3__410__identityE6is_oddEEEEvT0_T1_,(.L_x_37 - _ZN3cub18CUB_300001_SM_10006detail8for_each13static_kernelINS2_12policy_hub_t12policy_500_tElN6thrust24THRUST_300001_SM_1000_NS8cuda_cub11__transform17unary_transform_fINS7_20permutation_iteratorINS7_6detail15normal_iteratorINS7_10device_ptrIfEEEENSD_INSE_IiEEEEEESG_SI_N4cuda3std3__410__identityE6is_oddEEEEvT0_T1_)
        .other          _ZN3cub18CUB_300001_SM_10006detail8for_each13static_kernelINS2_12policy_hub_t12policy_500_tElN6thrust24THRUST_300001_SM_1000_NS8cuda_cub11__transform17unary_transform_fINS7_20permutation_iteratorINS7_6detail15normal_iteratorINS7_10device_ptrIfEEEENSD_INSE_IiEEEEEESG_SI_N4cuda3std3__410__identityE6is_oddEEEEvT0_T1_,@"STO_CUDA_ENTRY STV_DEFAULT"
_ZN3cub18CUB_300001_SM_10006detail8for_each13static_kernelINS2_12policy_hub_t12policy_500_tElN6thrust24THRUST_300001_SM_1000_NS8cuda_cub11__transform17unary_transform_fINS7_20permutation_iteratorINS7_6detail15normal_iteratorINS7_10device_ptrIfEEEENSD_INSE_IiEEEEEESG_SI_N4cuda3std3__410__identityE6is_oddEEEEvT0_T1_:
.text._ZN3cub18CUB_300001_SM_10006detail8for_each13static_kernelINS2_12policy_hub_t12policy_500_tElN6thrust24THRUST_300001_SM_1000_NS8cuda_cub11__transform17unary_transform_fINS7_20permutation_iteratorINS7_6detail15normal_iteratorINS7_10device_ptrIfEEEENSD_INSE_IiEEEEEESG_SI_N4cuda3std3__410__identityE6is_oddEEEEvT0_T1_:
[----:B------:R-:W-:Y:S08]  /*0000*/  LDC R1, c[0x0][0x37c] ;  /* 0x0000df00ff017b82 */ /* 0x000ff00000000800 */
[----:B------:R-:W0:Y:S01]  /*0010*/  S2UR UR4, SR_CTAID.X ;  /* 0x00000000000479c3 */ /* 0x000e220000002500 */
[----:B------:R-:W1:Y:S01]  /*0020*/  LDCU.64 UR6, c[0x0][0x380] ;  /* 0x00007000ff0677ac */ /* 0x000e620008000a00 */
[----:B------:R-:W2:Y:S01]  /*0030*/  LDCU.64 UR8, c[0x0][0x358] ;  /* 0x00006b00ff0877ac */ /* 0x000ea20008000a00 */
[----:B0-----:R-:W-:-:S04]  /*0040*/  UIMAD.WIDE.U32 UR4, UR4, 0x200, URZ ;  /* 0x00000200040478a5 */ /* 0x001fc8000f8e00ff */
[----:B-1----:R-:W-:-:S04]  /*0050*/  UIADD3 UR6, UP0, UPT, -UR4, UR6, URZ ;  /* 0x0000000604067290 */ /* 0x002fc8000ff1e1ff */
[----:B------:R-:W-:Y:S02]  /*0060*/  UIADD3.X UR7, UPT, UPT, ~UR5, UR7, URZ, UP0, !UPT ;  /* 0x0000000705077290 */ /* 0x000fe400087fe5ff */
[----:B------:R-:W-:-:S04]  /*0070*/  UISETP.GE.U32.AND UP0, UPT, UR6, 0x200, UPT ;  /* 0x000002000600788c */ /* 0x000fc8000bf06070 */
[----:B------:R-:W-:-:S09]  /*0080*/  UISETP.GE.AND.EX UP0, UPT, UR7, URZ, UPT, UP0 ;  /* 0x000000ff0700728c */ /* 0x000fd2000bf06300 */
[----:B--2---:R-:W-:Y:S05]  /*0090*/  BRA.U !UP0, `(.L_x_0) ;  /* 0x0000000108807547 */ /* 0x004fea000b800000 */
[----:B------:R-:W0:Y:S01]  /*00a0*/  S2R R0, SR_TID.X ;  /* 0x0000000000007919 */ /* 0x000e220000002100 */
[----:B------:R-:W1:Y:S01]  /*00b0*/  LDCU.64 UR10, c[0x0][0x3a0] ;  /* 0x00007400ff0a77ac */ /* 0x000e620008000a00 */
[----:B0-----:R-:W-:-:S05]  /*00c0*/  IADD3 R0, P0, PT, R0, UR4, RZ ;  /* 0x0000000400007c10 */ /* 0x001fca000ff1e0ff */
[----:B------:R-:W-:Y:S02]  /*00d0*/  IMAD.X R3, RZ, RZ, UR5, P0 ;  /* 0x00000005ff037e24 */ /* 0x000fe400080e06ff */
[----:B------:R-:W-:-:S03]  /*00e0*/  IMAD.SHL.U32 R6, R0, 0x4, RZ ;  /* 0x0000000400067824 */ /* 0x000fc600078e00ff */
[----:B------:R-:W-:Y:S02]  /*00f0*/  SHF.L.U64.HI R10, R0, 0x2, R3 ;  /* 0x00000002000a7819 */ /* 0x000fe40000010203 */
[----:B-1----:R-:W-:-:S04]  /*0100*/  IADD3 R2, P0, PT, R6, UR10, RZ ;  /* 0x0000000a06027c10 */ /* 0x002fc8000ff1e0ff */
[----:B------:R-:W-:Y:S01]  /*0110*/  IADD3.X R3, PT, PT, R10, UR11, RZ, P0, !PT ;  /* 0x0000000b0a037c10 */ /* 0x000fe200087fe4ff */
[----:B------:R-:W0:Y:S04]  /*0120*/  LDCU.64 UR10, c[0x0][0x388] ;  /* 0x00007100ff0a77ac */ /* 0x000e280008000a00 */
[----:B------:R-:W2:Y:S01]  /*0130*/  LDG.E R0, desc[UR8][R2.64] ;  /* 0x0000000802007981 */ /* 0x000ea2000c1e1900 */
[----:B0-----:R-:W-:-:S04]  /*0140*/  IADD3 R4, P1, PT, R6, UR10, RZ ;  /* 0x0000000a06047c10 */ /* 0x001fc8000ff3e0ff */
[----:B------:R-:W-:Y:S01]  /*0150*/  IADD3.X R5, PT, PT, R10, UR11, RZ, P1, !PT ;  /* 0x0000000b0a057c10 */ /* 0x000fe20008ffe4ff */
[----:B------:R-:W0:Y:S01]  /*0160*/  LDCU.64 UR10, c[0x0][0x398] ;  /* 0x00007300ff0a77ac */ /* 0x000e220008000a00 */
[----:B--2---:R-:W-:-:S04]  /*0170*/  LOP3.LUT R0, R0, 0x80000001, RZ, 0xc0, !PT ;  /* 0x8000000100007812 */ /* 0x004fc800078ec0ff */
[----:B------:R-:W-:-:S13]  /*0180*/  ISETP.NE.AND P0, PT, R0, 0x1, PT ;  /* 0x000000010000780c */ /* 0x000fda0003f05270 */
[----:B------:R-:W2:Y:S01]  /*0190*/  @!P0 LDG.E R7, desc[UR8][R4.64] ;  /* 0x0000000804078981 */ /* 0x000ea2000c1e1900 */
[----:B------:R-:W2:Y:S01]  /*01a0*/  @!P0 LDC.64 R8, c[0x0][0x390] ;  /* 0x0000e400ff088b82 */ /* 0x000ea20000000a00 */
[----:B0-----:R-:W-:Y:S01]  /*01b0*/  IADD3 R6, P1, PT, R6, UR10, RZ ;  /* 0x0000000a06067c10 */ /* 0x001fe2000ff3e0ff */
[----:B--2---:R-:W-:-:S06]  /*01c0*/  @!P0 IMAD.WIDE R8, R7, 0x4, R8 ;  /* 0x0000000407088825 */ /* 0x004fcc00078e0208 */
[----:B------:R-:W2:Y:S01]  /*01d0*/  @!P0 LDG.E R9, desc[UR8][R8.64] ;  /* 0x0000000808098981 */ /* 0x000ea2000c1e1900 */
[----:B------:R-:W-:-:S05]  /*01e0*/  IADD3.X R7, PT, PT, R10, UR11, RZ, P1, !PT ;  /* 0x0000000b0a077c10 */ /* 0x000fca0008ffe4ff */
[----:B--2---:R0:W-:Y:S04]  /*01f0*/  @!P0 STG.E desc[UR8][R6.64], R9 ;  /* 0x0000000906008986 */ /* 0x0041e8000c101908 */
[----:B------:R-:W2:Y:S02]  /*0200*/  LDG.E R2, desc[UR8][R2.64+0x400] ;  /* 0x0004000802027981 */ /* 0x000ea4000c1e1900 */
[----:B--2---:R-:W-:-:S04]  /*0210*/  LOP3.LUT R0, R2, 0x80000001, RZ, 0xc0, !PT ;  /* 0x8000000102007812 */ /* 0x004fc800078ec0ff */
[----:B------:R-:W-:-:S13]  /*0220*/  ISETP.NE.AND P0, PT, R0, 0x1, PT ;  /* 0x000000010000780c */ /* 0x000fda0003f05270 */
[----:B0-----:R-:W-:Y:S05]  /*0230*/  @P0 EXIT ;  /* 0x000000000000094d */ /* 0x001fea0003800000 */
[----:B------:R-:W2:Y:S01]  /*0240*/  LDG.E R5, desc[UR8][R4.64+0x400] ;  /* 0x0004000804057981 */ /* 0x000ea2000c1e1900 */
[----:B------:R-:W2:Y:S02]  /*0250*/  LDC.64 R2, c[0x0][0x390] ;  /* 0x0000e400ff027b82 */ /* 0x000ea40000000a00 */
[----:B--2---:R-:W-:-:S06]  /*0260*/  IMAD.WIDE R2, R5, 0x4, R2 ;  /* 0x0000000405027825 */ /* 0x004fcc00078e0202 */
[----:B------:R-:W2:Y:S04]  /*0270*/  LDG.E R3, desc[UR8][R2.64] ;  /* 0x0000000802037981 */ /* 0x000ea8000c1e1900 */
[----:B--2---:R-:W-:Y:S01]  /*0280*/  STG.E desc[UR8][R6.64+0x400], R3 ;  /* 0x0004000306007986 */ /* 0x004fe2000c101908 */
[----:B------:R-:W-:Y:S05]  /*0290*/  EXIT ;  /* 0x000000000000794d */ /* 0x000fea0003800000 */
.L_x_0:
[----:B------:R-:W0:Y:S01]  /*02a0*/  S2R R8, SR_TID.X ;  /* 0x0000000000087919 */ /* 0x000e220000002100 */
[----:B------:R-:W-:Y:S01]  /*02b0*/  USHF.R.S32.HI UR7, URZ, 0x1f, UR6 ;  /* 0x0000001fff077899 */ /* 0x000fe20008011406 */
[----:B------:R-:W-:Y:S05]  /*02c0*/  BSSY.RECONVERGENT B0, `(.L_x_1) ;  /* 0x000001f000007945 */ /* 0x000fea0003800200 */
[----:B------:R-:W-:Y:S01]  /*02d0*/  IMAD.U32 R2, RZ, RZ, UR7 ;  /* 0x00000007ff027e24 */ /* 0x000fe2000f8e00ff */
[C---:B0-----:R-:W-:Y:S01]  /*02e0*/  ISETP.LT.U32.AND P0, PT, R8.reuse, UR6, PT ;  /* 0x0000000608007c0c */ /* 0x041fe2000bf01070 */
[----:B------:R-:W-:-:S03]  /*02f0*/  VIADD R0, R8, 0x100 ;  /* 0x0000010008007836 */ /* 0x000fc60000000000 */
[----:B------:R-:W-:Y:S02]  /*0300*/  ISETP.GT.AND.EX P0, PT, R2, RZ, PT, P0 ;  /* 0x000000ff0200720c */ /* 0x000fe40003f04300 */
[----:B------:R-:W-:Y:S01]  /*0310*/  ISETP.LT.U32.AND P1, PT, R0, UR6, PT ;  /* 0x0000000600007c0c */ /* 0x000fe2000bf21070 */
[----:B------:R-:W-:-:S05]  /*0320*/  IMAD.U32 R0, RZ, RZ, UR7 ;  /* 0x00000007ff007e24 */ /* 0x000fca000f8e00ff */
[----:B------:R-:W-:-:S05]  /*0330*/  ISETP.GT.AND.EX P1, PT, R0, RZ, PT, P1 ;  /* 0x000000ff0000720c */ /* 0x000fca0003f24310 */
[----:B------:R-:W-:Y:S08]  /*0340*/  @!P0 BRA `(.L_x_2) ;  /* 0x0000000000588947 */ /* 0x000ff00003800000 */
[----:B------:R-:W0:Y:S01]  /*0350*/  LDCU.64 UR10, c[0x0][0x3a0] ;  /* 0x00007400ff0a77ac */ /* 0x000e220008000a00 */
[----:B------:R-:W-:-:S05]  /*0360*/  IADD3 R0, P0, PT, R8, UR4, RZ ;  /* 0x0000000408007c10 */ /* 0x000fca000ff1e0ff */
[----:B------:R-:W-:Y:S02]  /*0370*/  IMAD.X R3, RZ, RZ, UR5, P0 ;  /* 0x00000005ff037e24 */ /* 0x000fe400080e06ff */
[----:B------:R-:W-:-:S03]  /*0380*/  IMAD.SHL.U32 R6, R0, 0x4, RZ ;  /* 0x0000000400067824 */ /* 0x000fc600078e00ff */
[----:B------:R-:W-:Y:S02]  /*0390*/  SHF.L.U64.HI R7, R0, 0x2, R3 ;  /* 0x0000000200077819 */ /* 0x000fe40000010203 */
[----:B0-----:R-:W-:-:S04]  /*03a0*/  IADD3 R2, P0, PT, R6, UR10, RZ ;  /* 0x0000000a06027c10 */ /* 0x001fc8000ff1e0ff */
[----:B------:R-:W-:-:S05]  /*03b0*/  IADD3.X R3, PT, PT, R7, UR11, RZ, P0, !PT ;  /* 0x0000000b07037c10 */ /* 0x000fca00087fe4ff */
[----:B------:R-:W2:Y:S02]  /*03c0*/  LDG.E R2, desc[UR8][R2.64] ;  /* 0x0000000802027981 */ /* 0x000ea4000c1e1900 */
[----:B--2---:R-:W-:-:S04]  /*03d0*/  LOP3.LUT R0, R2, 0x80000001, RZ, 0xc0, !PT ;  /* 0x8000000102007812 */ /* 0x004fc800078ec0ff */
[----:B------:R-:W-:-:S13]  /*03e0*/  ISETP.NE.AND P0, PT, R0, 0x1, PT ;  /* 0x000000010000780c */ /* 0x000fda0003f05270 */
[----:B------:R-:W-:Y:S05]  /*03f0*/  @P0 BRA `(.L_x_2) ;  /* 0x00000000002c0947 */ /* 0x000fea0003800000 */
[----:B------:R-:W0:Y:S01]  /*0400*/  LDCU.64 UR10, c[0x0][0x388] ;  /* 0x00007100ff0a77ac */ /* 0x000e220008000a00 */
[----:B------:R-:W1:Y:S01]  /*0410*/  LDC.64 R2, c[0x0][0x390] ;  /* 0x0000e400ff027b82 */ /* 0x000e620000000a00 */
[----:B0-----:R-:W-:-:S04]  /*0420*/  IADD3 R4, P0, PT, R6, UR10, RZ ;  /* 0x0000000a06047c10 */ /* 0x001fc8000ff1e0ff */
[----:B------:R-:W-:Y:S01]  /*0430*/  IADD3.X R5, PT, PT, R7, UR11, RZ, P0, !PT ;  /* 0x0000000b07057c10 */ /* 0x000fe200087fe4ff */
[----:B------:R-:W0:Y:S05]  /*0440*/  LDCU.64 UR10, c[0x0][0x398] ;  /* 0x00007300ff0a77ac */ /* 0x000e2a0008000a00 */
[----:B------:R-:W1:Y:S02]  /*0450*/  LDG.E R5, desc[UR8][R4.64] ;  /* 0x0000000804057981 */ /* 0x000e64000c1e1900 */
[----:B-1----:R-:W-:-:S06]  /*0460*/  IMAD.WIDE R2, R5, 0x4, R2 ;  /* 0x0000000405027825 */ /* 0x002fcc00078e0202 */
[----:B------:R-:W2:Y:S01]  /*0470*/  LDG.E R3, desc[UR8][R2.64] ;  /* 0x0000000802037981 */ /* 0x000ea2000c1e1900 */
[----:B0-----:R-:W-:-:S04]  /*0480*/  IADD3 R6, P0, PT, R6, UR10, RZ ;  /* 0x0000000a06067c10 */ /* 0x001fc8000ff1e0ff */
[----:B------:R-:W-:-:S05]  /*0490*/  IADD3.X R7, PT, PT, R7, UR11, RZ, P0, !PT ;  /* 0x0000000b07077c10 */ /* 0x000fca00087fe4ff */
[----:B--2---:R0:W-:Y:S04]  /*04a0*/  STG.E desc[UR8][R6.64], R3 ;  /* 0x0000000306007986 */ /* 0x0041e8000c101908 */
.L_x_2:
[----:B------:R-:W-:Y:S05]  /*04b0*/  BSYNC.RECONVERGENT B0 ;  /* 0x0000000000007941 */ /* 0x000fea0003800200 */
.L_x_1:
[----:B------:R-:W-:Y:S05]  /*04c0*/  @!P1 EXIT ;  /* 0x000000000000994d */ /* 0x000fea0003800000 */
[----:B------:R-:W1:Y:S01]  /*04d0*/  LDCU.64 UR6, c[0x0][0x3a0] ;  /* 0x00007400ff0677ac */ /* 0x000e620008000a00 */
[----:B------:R-:W-:-:S05]  /*04e0*/  IADD3 R8, P0, PT, R8, UR4, RZ ;  /* 0x0000000408087c10 */ /* 0x000fca000ff1e0ff */
[----:B0-----:R-:W-:Y:S02]  /*04f0*/  IMAD.X R3, RZ, RZ, UR5, P0 ;  /* 0x00000005ff037e24 */ /* 0x001fe400080e06ff */
[----:B------:R-:W-:-:S03]  /*0500*/  IMAD.SHL.U32 R6, R8, 0x4, RZ ;  /* 0x0000000408067824 */ /* 0x000fc600078e00ff */
[----:B------:R-:W-:Y:S02]  /*0510*/  SHF.L.U64.HI R8, R8, 0x2, R3 ;  /* 0x0000000208087819 */ /* 0x000fe40000010203 */
[----:B-1----:R-:W-:-:S04]  /*0520*/  IADD3 R2, P0, PT, R6, UR6, RZ ;  /* 0x0000000606027c10 */ /* 0x002fc8000ff1e0ff */
[----:B------:R-:W-:-:S05]  /*0530*/  IADD3.X R3, PT, PT, R8, UR7, RZ, P0, !PT ;  /* 0x0000000708037c10 */ /* 0x000fca00087fe4ff */
[----:B------:R-:W2:Y:S02]  /*0540*/  LDG.E R2, desc[UR8][R2.64+0x400] ;  /* 0x0004000802027981 */ /* 0x000ea4000c1e1900 */
[----:B--2---:R-:W-:-:S04]  /*0550*/  LOP3.LUT R0, R2, 0x80000001, RZ, 0xc0, !PT ;  /* 0x8000000102007812 */ /* 0x004fc800078ec0ff */
[----:B------:R-:W-:-:S13]  /*0560*/  ISETP.NE.AND P0, PT, R0, 0x1, PT ;  /* 0x000000010000780c */ /* 0x000fda0003f05270 */
[----:B------:R-:W-:Y:S05]  /*0570*/  @P0 EXIT ;  /* 0x000000000000094d */ /* 0x000fea0003800000 */
        /* <DEDUP_REMOVED lines=10> */
[----:B--2---:R-:W-:Y:S01]  /*0620*/  STG.E desc[UR8][R6.64+0x400], R3 ;  /* 0x0004000306007986 */ /* 0x004fe2000c101908 */
[----:B------:R-:W-:Y:S05]  /*0630*/  EXIT ;  /* 0x000000000000794d */ /* 0x000fea0003800000 */
.L_x_3:
[----:B------:R-:W-:-:S00]  /*0640*/  BRA `(.L_x_3) ;  /* 0xfffffffc00fc7947 */ /* 0x000fc0000383ffff */
[----:B------:R-:W-:-:S00]  /*0650*/  NOP ;  /* 0x0000000000007918 */ /* 0x000fc00000000000 */
        /* <DEDUP_REMOVED lines=10> */
.L_x_37:


//--------------------- .text._ZN3cub18CUB_300001_SM_10006detail8for_each13static_kernelINS2_12policy_hub_t12policy_500_tEmN6thrust24THRUST_300001_SM_1000_NS8cuda_cub20__uninitialized_fill7functorINS7_10device_ptrIfEEfEEEEvT0_T1_ --------------------------
	.section	.text._ZN3cub18CUB_300001_SM_10006detail8for_each13static_kernelINS2_12policy_hub_t12policy_500_tEmN6thrust24THRUST_300001_SM_1000_NS8cuda_cub20__uninitialized_fill7functorINS7_10device_ptrIfEEfEEEEvT0_T1_,"ax",@progbits
	.align	128
        .global         _ZN3cub18CUB_300001_SM_10006detail8for_each13static_kernelINS2_12policy_hub_t12policy_500_tEmN6thrust24THRUST_300001_SM_1000_NS8cuda_cub20__uninitialized_fill7functorINS7_10device_ptrIfEEfEEEEvT0_T1_
        .type           _ZN3cub18CUB_300001_SM_10006detail8for_each13static_kernelINS2_12policy_hub_t12policy_500_tEmN6thrust24THRUST_300001_SM_1000_NS8cuda_cub20__uninitialized_fill7functorINS7_10device_ptrIfEEfEEEEvT0_T1_,@function
        .size           _ZN3cub18CUB_300001_SM_10006detail8for_each13static_kernelINS2_12policy_hub_t12policy_500_tEmN6thrust24THRUST_300001_SM_1000_NS8cuda_cub20__uninitialized_fill7functorINS7_10device_ptrIfEEfEEEEvT0_T1_,(.L_x_38 - _ZN3cub18CUB_300001_SM_10006detail8for_each13static_kernelINS2_12policy_hub_t12policy_500_tEmN6thrust24THRUST_300001_SM_1000_NS8cuda_cub20__uninitialized_fill7functorINS7_10device_ptrIfEEfEEEEvT0_T1_)
        .other          _ZN3cub18CUB_300001_SM_10006detail8for_each13static_kernelINS2_12policy_hub_t12policy_500_tEmN6thrust24THRUST_300001_SM_1000_NS8cuda_cub20__uninitialized_fill7functorINS7_10device_ptrIfEEfEEEEvT0_T1_,@"STO_CUDA_ENTRY STV_DEFAULT"
_ZN3cub18CUB_300001_SM_10006detail8for_each13static_kernelINS2_12policy_hub_t12policy_500_tEmN6thrust24THRUST_300001_SM_1000_NS8cuda_cub20__uninitialized_fill7functorINS7_10device_ptrIfEEfEEEEvT0_T1_:
.text._ZN3cub18CUB_300001_SM_10006detail8for_each13static_kernelINS2_12policy_hub_t12policy_500_tEmN6thrust24THRUST_300001_SM_1000_NS8cuda_cub20__uninitialized_fill7functorINS7_10device_ptrIfEEfEEEEvT0_T1_:
        /* <DEDUP_REMOVED lines=8> */
[----:B------:R-:W-:-:S09]  /*0080*/  UISETP.GE.U32.AND.EX UP0, UPT, UR7, URZ, UPT, UP0 ;  /* 0x000000ff0700728c */ /* 0x000fd2000bf06100 */
[----:B--2---:R-:W-:Y:S05]  /*0090*/  BRA.U !UP0, `(.L_x_4) ;  /* 0x0000000108287547 */ /* 0x004fea000b800000 */
[----:B------:R-:W0:Y:S01]  /*00a0*/  S2R R0, SR_TID.X ;  /* 0x0000000000007919 */ /* 0x000e220000002100 */
[----:B------:R-:W1:Y:S01]  /*00b0*/  LDCU.64 UR6, c[0x0][0x388] ;  /* 0x00007100ff0677ac */ /* 0x000e620008000a00 */
[----:B------:R-:W2:Y:S01]  /*00c0*/  LDC R5, c[0x0][0x390] ;  /* 0x0000e400ff057b82 */ /* 0x000ea20000000800 */
[----:B0-----:R-:W-:-:S05]  /*00d0*/  IADD3 R0, P0, PT, R0, UR4, RZ ;  /* 0x0000000400007c10 */ /* 0x001fca000ff1e0ff */
[----:B------:R-:W-:Y:S01]  /*00e0*/  IMAD.X R3, RZ, RZ, UR5, P0 ;  /* 0x00000005ff037e24 */ /* 0x000fe200080e06ff */
[----:B-1----:R-:W-:-:S04]  /*00f0*/  LEA R2, P0, R0, UR6, 0x2 ;  /* 0x0000000600027c11 */ /* 0x002fc8000f8010ff */
[----:B------:R-:W-:-:S05]  /*0100*/  LEA.HI.X R3, R0, UR7, R3, 0x2, P0 ;  /* 0x0000000700037c11 */ /* 0x000fca00080f1403 */
[----:B--2---:R-:W-:Y:S04]  /*0110*/  STG.E desc[UR8][R2.64], R5 ;  /* 0x0000000502007986 */ /* 0x004fe8000c101908 */
[----:B------:R-:W-:Y:S01]  /*0120*/  STG.E desc[UR8][R2.64+0x400], R5 ;  /* 0x0004000502007986 */ /* 0x000fe2000c101908 */
[----:B------:R-:W-:Y:S05]  /*0130*/  EXIT ;  /* 0x000000000000794d */ /* 0x000fea0003800000 */
.L_x_4:
[----:B------:R-:W0:Y:S01]  /*0140*/  S2R R0, SR_TID.X ;  /* 0x0000000000007919 */ /* 0x000e220000002100 */
[----:B------:R-:W-:Y:S01]  /*0150*/  IMAD.U32 R2, RZ, RZ, UR7 ;  /* 0x00000007ff027e24 */ /* 0x000fe2000f8e00ff */
[----:B------:R-:W1:Y:S01]  /*0160*/  LDCU.64 UR10, c[0x0][0x388] ;  /* 0x00007100ff0a77ac */ /* 0x000e620008000a00 */
[----:B------:R-:W-:Y:S01]  /*0170*/  IMAD.U32 R4, RZ, RZ, UR7 ;  /* 0x00000007ff047e24 */ /* 0x000fe2000f8e00ff */
[----:B0-----:R-:W-:-:S04]  /*0180*/  ISETP.LT.U32.AND P0, PT, R0, UR6, PT ;  /* 0x0000000600007c0c */ /* 0x001fc8000bf01070 */
[----:B------:R-:W-:Y:S01]  /*0190*/  ISETP.GT.U32.AND.EX P0, PT, R2, RZ, PT, P0 ;  /* 0x000000ff0200720c */ /* 0x000fe20003f04100 */
[C---:B------:R-:W-:Y:S01]  /*01a0*/  VIADD R2, R0.reuse, 0x100 ;  /* 0x0000010000027836 */ /* 0x040fe20000000000 */
[----:B------:R-:W-:-:S04]  /*01b0*/  IADD3 R0, P2, PT, R0, UR4, RZ ;  /* 0x0000000400007c10 */ /* 0x000fc8000ff5e0ff */
[----:B------:R-:W-:Y:S01]  /*01c0*/  ISETP.LT.U32.AND P1, PT, R2, UR6, PT ;  /* 0x0000000602007c0c */ /* 0x000fe2000bf21070 */
[----:B------:R-:W-:Y:S01]  /*01d0*/  IMAD.X R3, RZ, RZ, UR5, P2 ;  /* 0x00000005ff037e24 */ /* 0x000fe200090e06ff */
[----:B-1----:R-:W-:Y:S02]  /*01e0*/  LEA R2, P2, R0, UR10, 0x2 ;  /* 0x0000000a00027c11 */ /* 0x002fe4000f8410ff */
[----:B------:R-:W-:Y:S02]  /*01f0*/  ISETP.GT.U32.AND.EX P1, PT, R4, RZ, PT, P1 ;  /* 0x000000ff0400720c */ /* 0x000fe40003f24110 */
[----:B------:R-:W-:Y:S01]  /*0200*/  LEA.HI.X R3, R0, UR11, R3, 0x2, P2 ;  /* 0x0000000b00037c11 */ /* 0x000fe200090f1403 */
[----:B------:R-:W0:Y:S04]  /*0210*/  @P0 LDC R5, c[0x0][0x390] ;  /* 0x0000e400ff050b82 */ /* 0x000e280000000800 */
[----:B0-----:R0:W-:Y:S06]  /*0220*/  @P0 STG.E desc[UR8][R2.64], R5 ;  /* 0x0000000502000986 */ /* 0x0011ec000c101908 */
[----:B------:R-:W-:Y:S05]  /*0230*/  @!P1 EXIT ;  /* 0x000000000000994d */ /* 0x000fea0003800000 */
[----:B0-----:R-:W0:Y:S02]  /*0240*/  LDC R5, c[0x0][0x390] ;  /* 0x0000e400ff057b82 */ /* 0x001e240000000800 */
[----:B0-----:R-:W-:Y:S01]  /*0250*/  STG.E desc[UR8][R2.64+0x400], R5 ;  /* 0x0004000502007986 */ /* 0x001fe2000c101908 */
[----:B------:R-:W-:Y:S05]  /*0260*/  EXIT ;  /* 0x000000000000794d */ /* 0x000fea0003800000 */
.L_x_5:
        /* <DEDUP_REMOVED lines=9> */
.L_x_38:


//--------------------- .text._ZN3cub18CUB_300001_SM_10006detail8for_each13static_kernelINS2_12policy_hub_t12policy_500_tElN6thrust24THRUST_300001_SM_1000_NS8cuda_cub11__transform17unary_transform_fINS7_20permutation_iteratorINS7_6detail15normal_iteratorINS7_10device_ptrIxEEEENSD_INSE_IiEEEEEESG_SI_N4cuda3std3__410__identityE6is_oddEEEEvT0_T1_ --------------------------
	.section	.text._ZN3cub18CUB_300001_SM_10006detail8for_each13static_kernelINS2_12policy_hub_t12policy_500_tElN6thrust24THRUST_300001_SM_1000_NS8cuda_cub11__transform17unary_transform_fINS7_20permutation_iteratorINS7_6detail15normal_iteratorINS7_10device_ptrIxEEEENSD_INSE_IiEEEEEESG_SI_N4cuda3std3__410__identityE6is_oddEEEEvT0_T1_,"ax",@progbits
	.align	128
        .global         _ZN3cub18CUB_300001_SM_10006detail8for_each13static_kernelINS2_12policy_hub_t12policy_500_tElN6thrust24THRUST_300001_SM_1000_NS8cuda_cub11__transform17unary_transform_fINS7_20permutation_iteratorINS7_6detail15normal_iteratorINS7_10device_ptrIxEEEENSD_INSE_IiEEEEEESG_SI_N4cuda3std3__410__identityE6is_oddEEEEvT0_T1_
        .type           _ZN3cub18CUB_300001_SM_10006detail8for_each13static_kernelINS2_12policy_hub_t12policy_500_tElN6thrust24THRUST_300001_SM_1000_NS8cuda_cub11__transform17unary_transform_fINS7_20permutation_iteratorINS7_6detail15normal_iteratorINS7_10device_ptrIxEEEENSD_INSE_IiEEEEEESG_SI_N4cuda3std3__410__identityE6is_oddEEEEvT0_T1_,@function
        .size           _ZN3cub18CUB_300001_SM_10006detail8for_each13static_kernelINS2_12policy_hub_t12policy_500_tElN6thrust24THRUST_300001_SM_1000_NS8cuda_cub11__transform17unary_transform_fINS7_20permutation_iteratorINS7_6detail15normal_iteratorINS7_10device_ptrIxEEEENSD_INSE_IiEEEEEESG_SI_N4cuda3std3__410__identityE6is_oddEEEEvT0_T1_,(.L_x_39 - _ZN3cub18CUB_300001_SM_10006detail8for_each13static_kernelINS2_12policy_hub_t12policy_500_tElN6thrust24THRUST_300001_SM_1000_NS8cuda_cub11__transform17unary_transform_fINS7_20permutation_iteratorINS7_6detail15normal_iteratorINS7_10device_ptrIxEEEENSD_INSE_IiEEEEEESG_SI_N4cuda3std3__410__identityE6is_oddEEEEvT0_T1_)
        .other          _ZN3cub18CUB_300001_SM_10006detail8for_each13static_kernelINS2_12policy_hub_t12policy_500_tElN6thrust24THRUST_300001_SM_1000_NS8cuda_cub11__transform17unary_transform_fINS7_20permutation_iteratorINS7_6detail15normal_iteratorINS7_10device_ptrIxEEEENSD_INSE_IiEEEEEESG_SI_N4cuda3std3__410__identityE6is_oddEEEEvT0_T1_,@"STO_CUDA_ENTRY STV_DEFAULT"
_ZN3cub18CUB_300001_SM_10006detail8for_each13static_kernelINS2_12policy_hub_t12policy_500_tElN6thrust24THRUST_300001_SM_1000_NS8cuda_cub11__transform17unary_transform_fINS7_20permutation_iteratorINS7_6detail15normal_iteratorINS7_10device_ptrIxEEEENSD_INSE_IiEEEEEESG_SI_N4cuda3std3__410__identityE6is_oddEEEEvT0_T1_:
.text._ZN3cub18CUB_300001_SM_10006detail8for_each13static_kernelINS2_12policy_hub_t12policy_500_tElN6thrust24THRUST_300001_SM_1000_NS8cuda_cub11__transform17unary_transform_fINS7_20permutation_iteratorINS7_6detail15normal_iteratorINS7_10device_ptrIxEEEENSD_INSE_IiEEEEEESG_SI_N4cuda3std3__410__identityE6is_oddEEEEvT0_T1_:
        /* <DEDUP_REMOVED lines=13> */
[----:B------:R-:W-:Y:S02]  /*00d0*/  IMAD.SHL.U32 R4, R10, 0x4, RZ ;  /* 0x000000040a047824 */ /* 0x000fe400078e00ff */
[----:B------:R-:W-:-:S03]  /*00e0*/  IMAD.X R11, RZ, RZ, UR5, P0 ;  /* 0x00000005ff0b7e24 */ /* 0x000fc600080e06ff */
[----:B-1----:R-:W-:Y:S02]  /*00f0*/  IADD3 R2, P0, PT, R4, UR10, RZ ;  /* 0x0000000a04027c10 */ /* 0x002fe4000ff1e0ff */
[----:B------:R-:W-:-:S04]  /*0100*/  SHF.L.U64.HI R5, R10, 0x2, R11 ;  /* 0x000000020a057819 */ /* 0x000fc8000001020b */
        /* <DEDUP_REMOVED lines=10> */
[----:B0-----:R-:W-:Y:S01]  /*01b0*/  LEA R6, P1, R10, UR10, 0x3 ;  /* 0x0000000a0a067c11 */ /* 0x001fe2000f8218ff */
[----:B--2---:R-:W-:-:S06]  /*01c0*/  @!P0 IMAD.WIDE R8, R7, 0x8, R8 ;  /* 0x0000000807088825 */ /* 0x004fcc00078e0208 */
[----:B------:R-:W2:Y:S01]  /*01d0*/  @!P0 LDG.E.64 R8, desc[UR8][R8.64] ;  /* 0x0000000808088981 */ /* 0x000ea2000c1e1b00 */
[----:B------:R-:W-:-:S05]  /*01e0*/  LEA.HI.X R7, R10, UR11, R11, 0x3, P1 ;  /* 0x0000000b0a077c11 */ /* 0x000fca00088f1c0b */
[----:B--2---:R0:W-:Y:S04]  /*01f0*/  @!P0 STG.E.64 desc[UR8][R6.64], R8 ;  /* 0x0000000806008986 */ /* 0x0041e8000c101b08 */
[----:B------:R-:W2:Y:S02]  /*0200*/  LDG.E R2, desc[UR8][R2.64+0x400] ;  /* 0x0004000802027981 */ /* 0x000ea4000c1e1900 */
[----:B--2---:R-:W-:-:S04]  /*0210*/  LOP3.LUT R0, R2, 0x80000001, RZ, 0xc0, !PT ;  /* 0x8000000102007812 */ /* 0x004fc800078ec0ff */
[----:B------:R-:W-:-:S13]  /*0220*/  ISETP.NE.AND P0, PT, R0, 0x1, PT ;  /* 0x000000010000780c */ /* 0x000fda0003f05270 */
[----:B0-----:R-:W-:Y:S05]  /*0230*/  @P0 EXIT ;  /* 0x000000000000094d */ /* 0x001fea0003800000 */
[----:B------:R-:W2:Y:S01]  /*0240*/  LDG.E R5, desc[UR8][R4.64+0x400] ;  /* 0x0004000804057981 */ /* 0x000ea2000c1e1900 */
[----:B------:R-:W2:Y:S02]  /*0250*/  LDC.64 R2, c[0x0][0x390] ;  /* 0x0000e400ff027b82 */ /* 0x000ea40000000a00 */
[----:B--2---:R-:W-:-:S06]  /*0260*/  IMAD.WIDE R2, R5, 0x8, R2 ;  /* 0x0000000805027825 */ /* 0x004fcc00078e0202 */
[----:B------:R-:W2:Y:S04]  /*0270*/  LDG.E.64 R2, desc[UR8][R2.64] ;  /* 0x0000000802027981 */ /* 0x000ea8000c1e1b00 */
[----:B--2---:R-:W-:Y:S01]  /*0280*/  STG.E.64 desc[UR8][R6.64+0x800], R2 ;  /* 0x0008000206007986 */ /* 0x004fe2000c101b08 */
[----:B------:R-:W-:Y:S05]  /*0290*/  EXIT ;  /* 0x000000000000794d */ /* 0x000fea0003800000 */
.L_x_6:
        /* <DEDUP_REMOVED lines=29> */
[----:B------:R-:W2:Y:S01]  /*0470*/  LDG.E.64 R2, desc[UR8][R2.64] ;  /* 0x0000000802027981 */ /* 0x000ea2000c1e1b00 */
[----:B0-----:R-:W-:-:S04]  /*0480*/  LEA R6, P0, R7, UR10, 0x3 ;  /* 0x0000000a07067c11 */ /* 0x001fc8000f8018ff */
[----:B------:R-:W-:-:S05]  /*0490*/  LEA.HI.X R7, R7, UR11, R10, 0x3, P0 ;  /* 0x0000000b07077c11 */ /* 0x000fca00080f1c0a */
[----:B--2---:R0:W-:Y:S04]  /*04a0*/  STG.E.64 desc[UR8][R6.64], R2 ;  /* 0x0000000206007986 */ /* 0x0041e8000c101b08 */
.L_x_8:
[----:B------:R-:W-:Y:S05]  /*04b0*/  BSYNC.RECONVERGENT B0 ;  /* 0x0000000000007941 */ /* 0x000fea0003800200 */
.L_x_7:
        /* <DEDUP_REMOVED lines=22> */
[----:B--2---:R-:W-:Y:S01]  /*0620*/  STG.E.64 desc[UR8][R6.64+0x800], R2 ;  /* 0x0008000206007986 */ /* 0x004fe2000c101b08 */
[----:B------:R-:W-:Y:S05]  /*0630*/  EXIT ;  /* 0x000000000000794d */ /* 0x000fea0003800000 */
.L_x_9:
        /* <DEDUP_REMOVED lines=12> */
.L_x_39:


//--------------------- .text._ZN3cub18CUB_300001_SM_10006detail8for_each13static_kernelINS2_12policy_hub_t12policy_500_tEmN6thrust24THRUST_300001_SM_1000_NS8cuda_cub20__uninitialized_fill7functorINS7_10device_ptrIxEExEEEEvT0_T1_ --------------------------
	.section	.text._ZN3cub18CUB_300001_SM_10006detail8for_each13static_kernelINS2_12policy_hub_t12policy_500_tEmN6thrust24THRUST_300001_SM_1000_NS8cuda_cub20__uninitialized_fill7functorINS7_10device_ptrIxEExEEEEvT0_T1_,"ax",@progbits
	.align	128
        .global         _ZN3cub18CUB_300001_SM_10006detail8for_each13static_kernelINS2_12policy_hub_t12policy_500_tEmN6thrust24THRUST_300001_SM_1000_NS8cuda_cub20__uninitialized_fill7functorINS7_10device_ptrIxEExEEEEvT0_T1_
        .type           _ZN3cub18CUB_300001_SM_10006detail8for_each13static_kernelINS2_12policy_hub_t12policy_500_tEmN6thrust24THRUST_300001_SM_1000_NS8cuda_cub20__uninitialized_fill7functorINS7_10device_ptrIxEExEEEEvT0_T1_,@function
        .size           _ZN3cub18CUB_300001_SM_10006detail8for_each13static_kernelINS2_12policy_hub_t12policy_500_tEmN6thrust24THRUST_300001_SM_1000_NS8cuda_cub20__uninitialized_fill7functorINS7_10device_ptrIxEExEEEEvT0_T1_,(.L_x_40 - _ZN3cub18CUB_300001_SM_10006detail8for_each13static_kernelINS2_12policy_hub_t12policy_500_tEmN6thrust24THRUST_300001_SM_1000_NS8cuda_cub20__uninitialized_fill7functorINS7_10device_ptrIxEExEEEEvT0_T1_)
        .other          _ZN3cub18CUB_300001_SM_10006detail8for_each13static_kernelINS2_12policy_hub_t12policy_500_tEmN6thrust24THRUST_300001_SM_1000_NS8cuda_cub20__uninitialized_fill7functorINS7_10device_ptrIxEExEEEEvT0_T1_,@"STO_CUDA_ENTRY STV_DEFAULT"
_ZN3cub18CUB_300001_SM_10006detail8for_each13static_kernelINS2_12policy_hub_t12policy_500_tEmN6thrust24THRUST_300001_SM_1000_NS8cuda_cub20__uninitialized_fill7functorINS7_10device_ptrIxEExEEEEvT0_T1_:
.text._ZN3cub18CUB_300001_SM_10006detail8for_each13static_kernelINS2_12policy_hub_t12policy_500_tEmN6thrust24THRUST_300001_SM_1000_NS8cuda_cub20__uninitialized_fill7functorINS7_10device_ptrIxEExEEEEvT0_T1_:
        /* <DEDUP_REMOVED lines=12> */
[----:B------:R-:W2:Y:S01]  /*00c0*/  LDC.64 R4, c[0x0][0x390] ;  /* 0x0000e400ff047b82 */ /* 0x000ea20000000a00 */
[----:B0-----:R-:W-:-:S05]  /*00d0*/  IADD3 R0, P0, PT, R0, UR4, RZ ;  /* 0x0000000400007c10 */ /* 0x001fca000ff1e0ff */
[----:B------:R-:W-:Y:S01]  /*00e0*/  IMAD.X R3, RZ, RZ, UR5, P0 ;  /* 0x00000005ff037e24 */ /* 0x000fe200080e06ff */
[----:B-1----:R-:W-:-:S04]  /*00f0*/  LEA R2, P0, R0, UR6, 0x3 ;  /* 0x0000000600027c11 */ /* 0x002fc8000f8018ff */
[----:B------:R-:W-:-:S05]  /*0100*/  LEA.HI.X R3, R0, UR7, R3, 0x3, P0 ;  /* 0x0000000700037c11 */ /* 0x000fca00080f1c03 */
[----:B--2---:R-:W-:Y:S04]  /*0110*/  STG.E.64 desc[UR8][R2.64], R4 ;  /* 0x0000000402007986 */ /* 0x004fe8000c101b08 */
[----:B------:R-:W-:Y:S01]  /*0120*/  STG.E.64 desc[UR8][R2.64+0x800], R4 ;  /* 0x0008000402007986 */ /* 0x000fe2000c101b08 */
[----:B------:R-:W-:Y:S05]  /*0130*/  EXIT ;  /* 0x000000000000794d */ /* 0x000fea0003800000 */
.L_x_10:
        /* <DEDUP_REMOVED lines=13> */
[----:B------:R-:W0:Y:S04]  /*0210*/  @P0 LDC.64 R4, c[0x0][0x390] ;  /* 0x0000e400ff040b82 */ /* 0x000e280000000a00 */
[----:B0-----:R0:W-:Y:S06]  /*0220*/  @P0 STG.E.64 desc[UR8][R2.64], R4 ;  /* 0x0000000402000986 */ /* 0x0011ec000c101b08 */
[----:B------:R-:W-:Y:S05]  /*0230*/  @!P1 EXIT ;  /* 0x000000000000994d */ /* 0x000fea0003800000 */
[----:B0-----:R-:W0:Y:S02]  /*0240*/  LDC.64 R4, c[0x0][0x390] ;  /* 0x0000e400ff047b82 */ /* 0x001e240000000a00 */
[----:B0-----:R-:W-:Y:S01]  /*0250*/  STG.E.64 desc[UR8][R2.64+0x800], R4 ;  /* 0x0008000402007986 */ /* 0x001fe2000c101b08 */
[----:B------:R-:W-:Y:S05]  /*0260*/  EXIT ;  /* 0x000000000000794d */ /* 0x000fea0003800000 */
.L_x_11:
        /* <DEDUP_REMOVED lines=9> */
.L_x_40:


//--------------------- .text._ZN3cub18CUB_300001_SM_10006detail8for_each13static_kernelINS2_12policy_hub_t12policy_500_tElN6thrust24THRUST_300001_SM_1000_NS8cuda_cub11__transform17unary_transform_fINS7_20permutation_iteratorINS7_6detail15normal_iteratorINS7_10device_ptrIlEEEENSD_INSE_IiEEEEEESG_SI_N4cuda3std3__410__identityE6is_oddEEEEvT0_T1_ --------------------------
	.section	.text._ZN3cub18CUB_300001_SM_10006detail8for_each13static_kernelINS2_12policy_hub_t12policy_500_tElN6thrust24THRUST_300001_SM_1000_NS8cuda_cub11__transform17unary_transform_fINS7_20permutation_iteratorINS7_6detail15normal_iteratorINS7_10device_ptrIlEEEENSD_INSE_IiEEEEEESG_SI_N4cuda3std3__410__identityE6is_oddEEEEvT0_T1_,"ax",@progbits
	.align	128
        .global         _ZN3cub18CUB_300001_SM_10006detail8for_each13static_kernelINS2_12policy_hub_t12policy_500_tElN6thrust24THRUST_300001_SM_1000_NS8cuda_cub11__transform17unary_transform_fINS7_20permutation_iteratorINS7_6detail15normal_iteratorINS7_10device_ptrIlEEEENSD_INSE_IiEEEEEESG_SI_N4cuda3std3__410__identityE6is_oddEEEEvT0_T1_
        .type           _ZN3cub18CUB_300001_SM_10006detail8for_each13static_kernelINS2_12policy_hub_t12policy_500_tElN6thrust24THRUST_300001_SM_1000_NS8cuda_cub11__transform17unary_transform_fINS7_20permutation_iteratorINS7_6detail15normal_iteratorINS7_10device_ptrIlEEEENSD_INSE_IiEEEEEESG_SI_N4cuda3std3__410__identityE6is_oddEEEEvT0_T1_,@function
        .size           _ZN3cub18CUB_300001_SM_10006detail8for_each13static_kernelINS2_12policy_hub_t12policy_500_tElN6thrust24THRUST_300001_SM_1000_NS8cuda_cub11__transform17unary_transform_fINS7_20permutation_iteratorINS7_6detail15normal_iteratorINS7_10device_ptrIlEEEENSD_INSE_IiEEEEEESG_SI_N4cuda3std3__410__identityE6is_oddEEEEvT0_T1_,(.L_x_41 - _ZN3cub18CUB_300001_SM_10006detail8for_each13static_kernelINS2_12policy_hub_t12policy_500_tElN6thrust24THRUST_300001_SM_1000_NS8cuda_cub11__transform17unary_transform_fINS7_20permutation_iteratorINS7_6detail15normal_iteratorINS7_10device_ptrIlEEEENSD_INSE_IiEEEEEESG_SI_N4cuda3std3__410__identityE6is_oddEEEEvT0_T1_)
        .other          _ZN3cub18CUB_300001_SM_10006detail8for_each13static_kernelINS2_12policy_hub_t12policy_500_tElN6thrust24THRUST_300001_SM_1000_NS8cuda_cub11__transform17unary_transform_fINS7_20permutation_iteratorINS7_6detail15normal_iteratorINS7_10device_ptrIlEEEENSD_INSE_IiEEEEEESG_SI_N4cuda3std3__410__identityE6is_oddEEEEvT0_T1_,@"STO_CUDA_ENTRY STV_DEFAULT"
_ZN3cub18CUB_300001_SM_10006detail8for_each13static_kernelINS2_12policy_hub_t12policy_500_tElN6thrust24THRUST_300001_SM_1000_NS8cuda_cub11__transform17unary_transform_fINS7_20permutation_iteratorINS7_6detail15normal_iteratorINS7_10device_ptrIlEEEENSD_INSE_IiEEEEEESG_SI_N4cuda3std3__410__identityE6is_oddEEEEvT0_T1_:
.text._ZN3cub18CUB_300001_SM_10006detail8for_each13static_kernelINS2_12policy_hub_t12policy_500_tElN6thrust24THRUST_300001_SM_1000_NS8cuda_cub11__transform17unary_transform_fINS7_20permutation_iteratorINS7_6detail15normal_iteratorINS7_10device_ptrIlEEEENSD_INSE_IiEEEEEESG_SI_N4cuda3std3__410__identityE6is_oddEEEEvT0_T1_:
        /* <DEDUP_REMOVED lines=42> */
.L_x_12:
        /* <DEDUP_REMOVED lines=33> */
.L_x_14:
[----:B------:R-:W-:Y:S05]  /*04b0*/  BSYNC.RECONVERGENT B0 ;  /* 0x0000000000007941 */ /* 0x000fea0003800200 */
.L_x_13:
        /* <DEDUP_REMOVED lines=24> */
.L_x_15:
        /* <DEDUP_REMOVED lines=12> */
.L_x_41:


//--------------------- .text._ZN3cub18CUB_300001_SM_10006detail8for_each13static_kernelINS2_12policy_hub_t12policy_500_tEmN6thrust24THRUST_300001_SM_1000_NS8cuda_cub20__uninitialized_fill7functorINS7_10device_ptrIlEElEEEEvT0_T1_ --------------------------
	.section	.text._ZN3cub18CUB_300001_SM_10006detail8for_each13static_kernelINS2_12policy_hub_t12policy_500_tEmN6thrust24THRUST_300001_SM_1000_NS8cuda_cub20__uninitialized_fill7functorINS7_10device_ptrIlEElEEEEvT0_T1_,"ax",@progbits
	.align	128
        .global         _ZN3cub18CUB_300001_SM_10006detail8for_each13static_kernelINS2_12policy_hub_t12policy_500_tEmN6thrust24THRUST_300001_SM_1000_NS8cuda_cub20__uninitialized_fill7functorINS7_10device_ptrIlEElEEEEvT0_T1_
        .type           _ZN3cub18CUB_300001_SM_10006detail8for_each13static_kernelINS2_12policy_hub_t12policy_500_tEmN6thrust24THRUST_300001_SM_1000_NS8cuda_cub20__uninitialized_fill7functorINS7_10device_ptrIlEElEEEEvT0_T1_,@function
        .size           _ZN3cub18CUB_300001_SM_10006detail8for_each13static_kernelINS2_12policy_hub_t12policy_500_tEmN6thrust24THRUST_300001_SM_1000_NS8cuda_cub20__uninitialized_fill7functorINS7_10device_ptrIlEElEEEEvT0_T1_,(.L_x_42 - _ZN3cub18CUB_300001_SM_10006detail8for_each13static_kernelINS2_12policy_hub_t12policy_500_tEmN6thrust24THRUST_300001_SM_1000_NS8cuda_cub20__uninitialized_fill7functorINS7_10device_ptrIlEElEEEEvT0_T1_)
        .other          _ZN3cub18CUB_300001_SM_10006detail8for_each13static_kernelINS2_12policy_hub_t12policy_500_tEmN6thrust24THRUST_300001_SM_1000_NS8cuda_cub20__uninitialized_fill7functorINS7_10device_ptrIlEElEEEEvT0_T1_,@"STO_CUDA_ENTRY STV_DEFAULT"
_ZN3cub18CUB_300001_SM_10006detail8for_each13static_kernelINS2_12policy_hub_t12policy_500_tEmN6thrust24THRUST_300001_SM_1000_NS8cuda_cub20__uninitialized_fill7functorINS7_10device_ptrIlEElEEEEvT0_T1_:
.text._ZN3cub18CUB_300001_SM_10006detail8for_each13static_kernelINS2_12policy_hub_t12policy_500_tEmN6thrust24THRUST_300001_SM_1000_NS8cuda_cub20__uninitialized_fill7functorINS7_10device_ptrIlEElEEEEvT0_T1_:
        /* <DEDUP_REMOVED lines=20> */
.L_x_16:
        /* <DEDUP_REMOVED lines=19> */
.L_x_17:
        /* <DEDUP_REMOVED lines=9> */
.L_x_42:


//--------------------- .text._ZN3cub18CUB_300001_SM_10006detail8for_each13static_kernelINS2_12policy_hub_t12policy_500_tElN6thrust24THRUST_300001_SM_1000_NS8cuda_cub11__transform17unary_transform_fINS7_20permutation_iteratorINS7_6detail15normal_iteratorINS7_10device_ptrIsEEEENSD_INSE_IiEEEEEESG_SI_N4cuda3std3__410__identityE6is_oddEEEEvT0_T1_ --------------------------
	.section	.text._ZN3cub18CUB_300001_SM_10006detail8for_each13static_kernelINS2_12policy_hub_t12policy_500_tElN6thrust24THRUST_300001_SM_1000_NS8cuda_cub11__transform17unary_transform_fINS7_20permutation_iteratorINS7_6detail15normal_iteratorINS7_10device_ptrIsEEEENSD_INSE_IiEEEEEESG_SI_N4cuda3std3__410__identityE6is_oddEEEEvT0_T1_,"ax",@progbits
	.align	128
        .global         _ZN3cub18CUB_300001_SM_10006detail8for_each13static_kernelINS2_12policy_hub_t12policy_500_tElN6thrust24THRUST_300001_SM_1000_NS8cuda_cub11__transform17unary_transform_fINS7_20permutation_iteratorINS7_6detail15normal_iteratorINS7_10device_ptrIsEEEENSD_INSE_IiEEEEEESG_SI_N4cuda3std3__410__identityE6is_oddEEEEvT0_T1_
        .type           _ZN3cub18CUB_300001_SM_10006detail8for_each13static_kernelINS2_12policy_hub_t12policy_500_tElN6thrust24THRUST_300001_SM_1000_NS8cuda_cub11__transform17unary_transform_fINS7_20permutation_iteratorINS7_6detail15normal_iteratorINS7_10device_ptrIsEEEENSD_INSE_IiEEEEEESG_SI_N4cuda3std3__410__identityE6is_oddEEEEvT0_T1_,@function
        .size           _ZN3cub18CUB_300001_SM_10006detail8for_each13static_kernelINS2_12policy_hub_t12policy_500_tElN6thrust24THRUST_300001_SM_1000_NS8cuda_cub11__transform17unary_transform_fINS7_20permutation_iteratorINS7_6detail15normal_iteratorINS7_10device_ptrIsEEEENSD_INSE_IiEEEEEESG_SI_N4cuda3std3__410__identityE6is_oddEEEEvT0_T1_,(.L_x_43 - _ZN3cub18CUB_300001_SM_10006detail8for_each13static_kernelINS2_12policy_hub_t12policy_500_tElN6thrust24THRUST_300001_SM_1000_NS8cuda_cub11__transform17unary_transform_fINS7_20permutation_iteratorINS7_6detail15normal_iteratorINS7_10device_ptrIsEEEENSD_INSE_IiEEEEEESG_SI_N4cuda3std3__410__identityE6is_oddEEEEvT0_T1_)
        .other          _ZN3cub18CUB_300001_SM_10006detail8for_each13static_kernelINS2_12policy_hub_t12policy_500_tElN6thrust24THRUST_300001_SM_1000_NS8cuda_cub11__transform17unary_transform_fINS7_20permutation_iteratorINS7_6detail15normal_iteratorINS7_10device_ptrIsEEEENSD_INSE_IiEEEEEESG_SI_N4cuda3std3__410__identityE6is_oddEEEEvT0_T1_,@"STO_CUDA_ENTRY STV_DEFAULT"
_ZN3cub18CUB_300001_SM_10006detail8for_each13static_kernelINS2_12policy_hub_t12policy_500_tElN6thrust24THRUST_300001_SM_1000_NS8cuda_cub11__transform17unary_transform_fINS7_20permutation_iteratorINS7_6detail15normal_iteratorINS7_10device_ptrIsEEEENSD_INSE_IiEEEEEESG_SI_N4cuda3std3__410__identityE6is_oddEEEEvT0_T1_:
.text._ZN3cub18CUB_300001_SM_10006detail8for_each13static_kernelINS2_12policy_hub_t12policy_500_tElN6thrust24THRUST_300001_SM_1000_NS8cuda_cub11__transform17unary_transform_fINS7_20permutation_iteratorINS7_6detail15normal_iteratorINS7_10device_ptrIsEEEENSD_INSE_IiEEEEEESG_SI_N4cuda3std3__410__identityE6is_oddEEEEvT0_T1_:
        /* <DEDUP_REMOVED lines=29> */
[----:B------:R-:W2:Y:S01]  /*01d0*/  @!P0 LDG.E.U16 R9, desc[UR8][R8.64] ;  /* 0x0000000808098981 */ /* 0x000ea2000c1e1500 */
[----:B------:R-:W-:-:S05]  /*01e0*/  LEA.HI.X R7, R10, UR11, R11, 0x1, P1 ;  /* 0x0000000b0a077c11 */ /* 0x000fca00088f0c0b */
[----:B--2---:R0:W-:Y:S04]  /*01f0*/  @!P0 STG.E.U16 desc[UR8][R6.64], R9 ;  /* 0x0000000906008986 */ /* 0x0041e8000c101508 */
[----:B------:R-:W2:Y:S02]  /*0200*/  LDG.E R2, desc[UR8][R2.64+0x400] ;  /* 0x0004000802027981 */ /* 0x000ea4000c1e1900 */
[----:B--2---:R-:W-:-:S04]  /*0210*/  LOP3.LUT R0, R2, 0x80000001, RZ, 0xc0, !PT ;  /* 0x8000000102007812 */ /* 0x004fc800078ec0ff */
[----:B------:R-:W-:-:S13]  /*0220*/  ISETP.NE.AND P0, PT, R0, 0x1, PT ;  /* 0x000000010000780c */ /* 0x000fda0003f05270 */
[----:B0-----:R-:W-:Y:S05]  /*0230*/  @P0 EXIT ;  /* 0x000000000000094d */ /* 0x001fea0003800000 */
[----:B------:R-:W2:Y:S01]  /*0240*/  LDG.E R5, desc[UR8][R4.64+0x400] ;  /* 0x0004000804057981 */ /* 0x000ea2000c1e1900 */
[----:B------:R-:W2:Y:S02]  /*0250*/  LDC.64 R2, c[0x0][0x390] ;  /* 0x0000e400ff027b82 */ /* 0x000ea40000000a00 */
[----:B--2---:R-:W-:-:S06]  /*0260*/  IMAD.WIDE R2, R5, 0x2, R2 ;  /* 0x0000000205027825 */ /* 0x004fcc00078e0202 */
[----:B------:R-:W2:Y:S04]  /*0270*/  LDG.E.U16 R3, desc[UR8][R2.64] ;  /* 0x0000000802037981 */ /* 0x000ea8000c1e1500 */
[----:B--2---:R-:W-:Y:S01]  /*0280*/  STG.E.U16 desc[UR8][R6.64+0x200], R3 ;  /* 0x0002000306007986 */ /* 0x004fe2000c101508 */
[----:B------:R-:W-:Y:S05]  /*0290*/  EXIT ;  /* 0x000000000000794d */ /* 0x000fea0003800000 */
.L_x_18:
        /* <DEDUP_REMOVED lines=29> */
[----:B------:R-:W2:Y:S01]  /*0470*/  LDG.E.U16 R3, desc[UR8][R2.64] ;  /* 0x0000000802037981 */ /* 0x000ea2000c1e1500 */
[----:B0-----:R-:W-:-:S04]  /*0480*/  LEA R6, P0, R7, UR10, 0x1 ;  /* 0x0000000a07067c11 */ /* 0x001fc8000f8008ff */
[----:B------:R-:W-:-:S05]  /*0490*/  LEA.HI.X R7, R7, UR11, R10, 0x1, P0 ;  /* 0x0000000b07077c11 */ /* 0x000fca00080f0c0a */
[----:B--2---:R0:W-:Y:S04]  /*04a0*/  STG.E.U16 desc[UR8][R6.64], R3 ;  /* 0x0000000306007986 */ /* 0x0041e8000c101508 */
.L_x_20:
[----:B------:R-:W-:Y:S05]  /*04b0*/  BSYNC.RECONVERGENT B0 ;  /* 0x0000000000007941 */ /* 0x000fea0003800200 */
.L_x_19:
        /* <DEDUP_REMOVED lines=22> */
[----:B--2---:R-:W-:Y:S01]  /*0620*/  STG.E.U16 desc[UR8][R6.64+0x200], R3 ;  /* 0x0002000306007986 */ /* 0x004fe2000c101508 */
[----:B------:R-:W-:Y:S05]  /*0630*/  EXIT ;  /* 0x000000000000794d */ /* 0x000fea0003800000 */
.L_x_21:
        /* <DEDUP_REMOVED lines=12> */
.L_x_43:


//--------------------- .text._ZN3cub18CUB_300001_SM_10006detail8for_each13static_kernelINS2_12policy_hub_t12policy_500_tEmN6thrust24THRUST_300001_SM_1000_NS8cuda_cub20__uninitialized_fill7functorINS7_10device_ptrIsEEsEEEEvT0_T1_ --------------------------
	.section	.text._ZN3cub18CUB_300001_SM_10006detail8for_each13static_kernelINS2_12policy_hub_t12policy_500_tEmN6thrust24THRUST_300001_SM_1000_NS8cuda_cub20__uninitialized_fill7functorINS7_10device_ptrIsEEsEEEEvT0_T1_,"ax",@progbits
	.align	128
        .global         _ZN3cub18CUB_300001_SM_10006detail8for_each13static_kernelINS2_12policy_hub_t12policy_500_tEmN6thrust24THRUST_300001_SM_1000_NS8cuda_cub20__uninitialized_fill7functorINS7_10device_ptrIsEEsEEEEvT0_T1_
        .type           _ZN3cub18CUB_300001_SM_10006detail8for_each13static_kernelINS2_12policy_hub_t12policy_500_tEmN6thrust24THRUST_300001_SM_1000_NS8cuda_cub20__uninitialized_fill7functorINS7_10device_ptrIsEEsEEEEvT0_T1_,@function
        .size           _ZN3cub18CUB_300001_SM_10006detail8for_each13static_kernelINS2_12policy_hub_t12policy_500_tEmN6thrust24THRUST_300001_SM_1000_NS8cuda_cub20__uninitialized_fill7functorINS7_10device_ptrIsEEsEEEEvT0_T1_,(.L_x_44 - _ZN3cub18CUB_300001_SM_10006detail8for_each13static_kernelINS2_12policy_hub_t12policy_500_tEmN6thrust24THRUST_300001_SM_1000_NS8cuda_cub20__uninitialized_fill7functorINS7_10device_ptrIsEEsEEEEvT0_T1_)
        .other          _ZN3cub18CUB_300001_SM_10006detail8for_each13static_kernelINS2_12policy_hub_t12policy_500_tEmN6thrust24THRUST_300001_SM_1000_NS8cuda_cub20__uninitialized_fill7functorINS7_10device_ptrIsEEsEEEEvT0_T1_,@"STO_CUDA_ENTRY STV_DEFAULT"
_ZN3cub18CUB_300001_SM_10006detail8for_each13static_kernelINS2_12policy_hub_t12policy_500_tEmN6thrust24THRUST_300001_SM_1000_NS8cuda_cub20__uninitialized_fill7functorINS7_10device_ptrIsEEsEEEEvT0_T1_:
.text._ZN3cub18CUB_300001_SM_10006detail8for_each13static_kernelINS2_12policy_hub_t12policy_500_tEmN6thrust24THRUST_300001_SM_1000_NS8cuda_cub20__uninitialized_fill7functorINS7_10device_ptrIsEEsEEEEvT0_T1_:
        /* <DEDUP_REMOVED lines=12> */
[----:B------:R-:W2:Y:S01]  /*00c0*/  LDC.U16 R5, c[0x0][0x390] ;  /* 0x0000e400ff057b82 */ /* 0x000ea20000000400 */
[----:B0-----:R-:W-:-:S05]  /*00d0*/  IADD3 R0, P0, PT, R0, UR4, RZ ;  /* 0x0000000400007c10 */ /* 0x001fca000ff1e0ff */
[----:B------:R-:W-:Y:S01]  /*00e0*/  IMAD.X R3, RZ, RZ, UR5, P0 ;  /* 0x00000005ff037e24 */ /* 0x000fe200080e06ff */
[----:B-1----:R-:W-:-:S04]  /*00f0*/  LEA R2, P0, R0, UR6, 0x1 ;  /* 0x0000000600027c11 */ /* 0x002fc8000f8008ff */
[----:B------:R-:W-:-:S05]  /*0100*/  LEA.HI.X R3, R0, UR7, R3, 0x1, P0 ;  /* 0x0000000700037c11 */ /* 0x000fca00080f0c03 */
[----:B--2---:R-:W-:Y:S04]  /*0110*/  STG.E.U16 desc[UR8][R2.64], R5 ;  /* 0x0000000502007986 */ /* 0x004fe8000c101508 */
[----:B------:R-:W-:Y:S01]  /*0120*/  STG.E.U16 desc[UR8][R2.64+0x200], R5 ;  /* 0x0002000502007986 */ /* 0x000fe2000c101508 */
[----:B------:R-:W-:Y:S05]  /*0130*/  EXIT ;  /* 0x000000000000794d */ /* 0x000fea0003800000 */
.L_x_22:
        /* <DEDUP_REMOVED lines=13> */
[----:B------:R-:W0:Y:S04]  /*0210*/  @P0 LDC.U16 R5, c[0x0][0x390] ;  /* 0x0000e400ff050b82 */ /* 0x000e280000000400 */
[----:B0-----:R0:W-:Y:S06]  /*0220*/  @P0 STG.E.U16 desc[UR8][R2.64], R5 ;  /* 0x0000000502000986 */ /* 0x0011ec000c101508 */
[----:B------:R-:W-:Y:S05]  /*0230*/  @!P1 EXIT ;  /* 0x000000000000994d */ /* 0x000fea0003800000 */
[----:B0-----:R-:W0:Y:S02]  /*0240*/  LDC.U16 R5, c[0x0][0x390] ;  /* 0x0000e400ff057b82 */ /* 0x001e240000000400 */
[----:B0-----:R-:W-:Y:S01]  /*0250*/  STG.E.U16 desc[UR8][R2.64+0x200], R5 ;  /* 0x0002000502007986 */ /* 0x001fe2000c101508 */
[----:B------:R-:W-:Y:S05]  /*0260*/  EXIT ;  /* 0x000000000000794d */ /* 0x000fea0003800000 */
.L_x_23:
        /* <DEDUP_REMOVED lines=9> */
.L_x_44:


//--------------------- .text._ZN3cub18CUB_300001_SM_10006detail8for_each13static_kernelINS2_12policy_hub_t12policy_500_tElN6thrust24THRUST_300001_SM_1000_NS8cuda_cub11__transform17unary_transform_fINS7_20permutation_iteratorINS7_6detail15normal_iteratorINS7_10device_ptrIcEEEENSD_INSE_IiEEEEEESG_SI_N4cuda3std3__410__identityE6is_oddEEEEvT0_T1_ --------------------------
	.section	.text._ZN3cub18CUB_300001_SM_10006detail8for_each13static_kernelINS2_12policy_hub_t12policy_500_tElN6thrust24THRUST_300001_SM_1000_NS8cuda_cub11__transform17unary_transform_fINS7_20permutation_iteratorINS7_6detail15normal_iteratorINS7_10device_ptrIcEEEENSD_INSE_IiEEEEEESG_SI_N4cuda3std3__410__identityE6is_oddEEEEvT0_T1_,"ax",@progbits
	.align	128
        .global         _ZN3cub18CUB_300001_SM_10006detail8for_each13static_kernelINS2_12policy_hub_t12policy_500_tElN6thrust24THRUST_300001_SM_1000_NS8cuda_cub11__transform17unary_transform_fINS7_20permutation_iteratorINS7_6detail15normal_iteratorINS7_10device_ptrIcEEEENSD_INSE_IiEEEEEESG_SI_N4cuda3std3__410__identityE6is_oddEEEEvT0_T1_
        .type           _ZN3cub18CUB_300001_SM_10006detail8for_each13static_kernelINS2_12policy_hub_t12policy_500_tElN6thrust24THRUST_300001_SM_1000_NS8cuda_cub11__transform17unary_transform_fINS7_20permutation_iteratorINS7_6detail15normal_iteratorINS7_10device_ptrIcEEEENSD_INSE_IiEEEEEESG_SI_N4cuda3std3__410__identityE6is_oddEEEEvT0_T1_,@function
        .size           _ZN3cub18CUB_300001_SM_10006detail8for_each13static_kernelINS2_12policy_hub_t12policy_500_tElN6thrust24THRUST_300001_SM_1000_NS8cuda_cub11__transform17unary_transform_fINS7_20permutation_iteratorINS7_6detail15normal_iteratorINS7_10device_ptrIcEEEENSD_INSE_IiEEEEEESG_SI_N4cuda3std3__410__identityE6is_oddEEEEvT0_T1_,(.L_x_45 - _ZN3cub18CUB_300001_SM_10006detail8for_each13static_kernelINS2_12policy_hub_t12policy_500_tElN6thrust24THRUST_300001_SM_1000_NS8cuda_cub11__transform17unary_transform_fINS7_20permutation_iteratorINS7_6detail15normal_iteratorINS7_10device_ptrIcEEEENSD_INSE_IiEEEEEESG_SI_N4cuda3std3__410__identityE6is_oddEEEEvT0_T1_)
        .other          _ZN3cub18CUB_300001_SM_10006detail8for_each13static_kernelINS2_12policy_hub_t12policy_500_tElN6thrust24THRUST_300001_SM_1000_NS8cuda_cub11__transform17unary_transform_fINS7_20permutation_iteratorINS7_6detail15normal_iteratorINS7_10device_ptrIcEEEENSD_INSE_IiEEEEEESG_SI_N4cuda3std3__410__identityE6is_oddEEEEvT0_T1_,@"STO_CUDA_ENTRY STV_DEFAULT"
_ZN3cub18CUB_300001_SM_10006detail8for_each13static_kernelINS2_12policy_hub_t12policy_500_tElN6thrust24THRUST_300001_SM_1000_NS8cuda_cub11__transform17unary_transform_fINS7_20permutation_iteratorINS7_6detail15normal_iteratorINS7_10device_ptrIcEEEENSD_INSE_IiEEEEEESG_SI_N4cuda3std3__410__identityE6is_oddEEEEvT0_T1_:
.text._ZN3cub18CUB_300001_SM_10006detail8for_each13static_kernelINS2_12policy_hub_t12policy_500_tElN6thrust24THRUST_300001_SM_1000_NS8cuda_cub11__transform17unary_transform_fINS7_20permutation_iteratorINS7_6detail15normal_iteratorINS7_10device_ptrIcEEEENSD_INSE_IiEEEEEESG_SI_N4cuda3std3__410__identityE6is_oddEEEEvT0_T1_:
        /* <DEDUP_REMOVED lines=26> */
[----:B------:R-:W2:Y:S02]  /*01a0*/  @!P0 LDC.64 R8, c[0x0][0x390] ;  /* 0x0000e400ff088b82 */ /* 0x000ea40000000a00 */
[----:B--2---:R-:W-:-:S04]  /*01b0*/  @!P0 IADD3 R8, P1, PT, R0, R8, RZ ;  /* 0x0000000800088210 */ /* 0x004fc80007f3e0ff */
[----:B------:R-:W-:-:S06]  /*01c0*/  @!P0 LEA.HI.X.SX32 R9, R0, R9, 0x1, P1 ;  /* 0x0000000900098211 */ /* 0x000fcc00008f0eff */
[----:B------:R-:W2:Y:S01]  /*01d0*/  @!P0 LDG.E.U8 R9, desc[UR8][R8.64] ;  /* 0x0000000808098981 */ /* 0x000ea2000c1e1100 */
[----:B0-----:R-:W-:-:S04]  /*01e0*/  IADD3 R6, P1, PT, R6, UR10, RZ ;  /* 0x0000000a06067c10 */ /* 0x001fc8000ff3e0ff */
[----:B------:R-:W-:-:S05]  /*01f0*/  IADD3.X R7, PT, PT, R7, UR11, RZ, P1, !PT ;  /* 0x0000000b07077c10 */ /* 0x000fca0008ffe4ff */
[----:B--2---:R0:W-:Y:S04]  /*0200*/  @!P0 STG.E.U8 desc[UR8][R6.64], R9 ;  /* 0x0000000906008986 */ /* 0x0041e8000c101108 */
[----:B------:R-:W2:Y:S02]  /*0210*/  LDG.E R2, desc[UR8][R2.64+0x400] ;  /* 0x0004000802027981 */ /* 0x000ea4000c1e1900 */
[----:B--2---:R-:W-:-:S04]  /*0220*/  LOP3.LUT R0, R2, 0x80000001, RZ, 0xc0, !PT ;  /* 0x8000000102007812 */ /* 0x004fc800078ec0ff */
[----:B------:R-:W-:-:S13]  /*0230*/  ISETP.NE.AND P0, PT, R0, 0x1, PT ;  /* 0x000000010000780c */ /* 0x000fda0003f05270 */
[----:B0-----:R-:W-:Y:S05]  /*0240*/  @P0 EXIT ;  /* 0x000000000000094d */ /* 0x001fea0003800000 */
[----:B------:R-:W2:Y:S01]  /*0250*/  LDG.E R4, desc[UR8][R4.64+0x400] ;  /* 0x0004000804047981 */ /* 0x000ea2000c1e1900 */
[----:B------:R-:W2:Y:S02]  /*0260*/  LDCU.64 UR4, c[0x0][0x390] ;  /* 0x00007200ff0477ac */ /* 0x000ea40008000a00 */
[----:B--2---:R-:W-:-:S04]  /*0270*/  IADD3 R2, P0, PT, R4, UR4, RZ ;  /* 0x0000000404027c10 */ /* 0x004fc8000ff1e0ff */
[----:B------:R-:W-:-:S06]  /*0280*/  LEA.HI.X.SX32 R3, R4, UR5, 0x1, P0 ;  /* 0x0000000504037c11 */ /* 0x000fcc00080f0eff */
[----:B------:R-:W2:Y:S04]  /*0290*/  LDG.E.U8 R3, desc[UR8][R2.64] ;  /* 0x0000000802037981 */ /* 0x000ea8000c1e1100 */
[----:B--2---:R-:W-:Y:S01]  /*02a0*/  STG.E.U8 desc[UR8][R6.64+0x100], R3 ;  /* 0x0001000306007986 */ /* 0x004fe2000c101108 */
[----:B------:R-:W-:Y:S05]  /*02b0*/  EXIT ;  /* 0x000000000000794d */ /* 0x000fea0003800000 */
.L_x_24:
        /* <DEDUP_REMOVED lines=23> */
[----:B------:R-:W1:Y:S01]  /*0430*/  LDCU.128 UR12, c[0x0][0x390] ;  /* 0x00007200ff0c77ac */ /* 0x000e620008000c00 */
[----:B0-----:R-:W-:-:S04]  /*0440*/  IADD3 R4, P0, PT, R4, UR10, RZ ;  /* 0x0000000a04047c10 */ /* 0x001fc8000ff1e0ff */
[----:B------:R-:W-:-:S05]  /*0450*/  IADD3.X R5, PT, PT, R5, UR11, RZ, P0, !PT ;  /* 0x0000000b05057c10 */ /* 0x000fca00087fe4ff */
[----:B------:R-:W1:Y:S02]  /*0460*/  LDG.E R4, desc[UR8][R4.64] ;  /* 0x0000000804047981 */ /* 0x000e64000c1e1900 */
[----:B-1----:R-:W-:-:S04]  /*0470*/  IADD3 R2, P0, PT, R4, UR12, RZ ;  /* 0x0000000c04027c10 */ /* 0x002fc8000ff1e0ff */
[----:B------:R-:W-:-:S06]  /*0480*/  LEA.HI.X.SX32 R3, R4, UR13, 0x1, P0 ;  /* 0x0000000d04037c11 */ /* 0x000fcc00080f0eff */
[----:B------:R-:W2:Y:S01]  /*0490*/  LDG.E.U8 R3, desc[UR8][R2.64] ;  /* 0x0000000802037981 */ /* 0x000ea2000c1e1100 */
[----:B------:R-:W-:-:S04]  /*04a0*/  IADD3 R6, P0, PT, R6, UR14, RZ ;  /* 0x0000000e06067c10 */ /* 0x000fc8000ff1e0ff */
[----:B------:R-:W-:-:S05]  /*04b0*/  IADD3.X R7, PT, PT, R7, UR15, RZ, P0, !PT ;  /* 0x0000000f07077c10 */ /* 0x000fca00087fe4ff */
[----:B--2---:R0:W-:Y:S04]  /*04c0*/  STG.E.U8 desc[UR8][R6.64], R3 ;  /* 0x0000000306007986 */ /* 0x0041e8000c101108 */
.L_x_26:
[----:B------:R-:W-:Y:S05]  /*04d0*/  BSYNC.RECONVERGENT B0 ;  /* 0x0000000000007941 */ /* 0x000fea0003800200 */
.L_x_25:
[----:B------:R-:W-:Y:S05]  /*04e0*/  @!P1 EXIT ;  /* 0x000000000000994d */ /* 0x000fea0003800000 */
[----:B------:R-:W1:Y:S01]  /*04f0*/  LDCU.64 UR6, c[0x0][0x3a0] ;  /* 0x00007400ff0677ac */ /* 0x000e620008000a00 */
[----:B0-----:R-:W-:-:S05]  /*0500*/  IADD3 R6, P0, PT, R8, UR4, RZ ;  /* 0x0000000408067c10 */ /* 0x001fca000ff1e0ff */
[----:B------:R-:W-:Y:S02]  /*0510*/  IMAD.X R7, RZ, RZ, UR5, P0 ;  /* 0x00000005ff077e24 */ /* 0x000fe400080e06ff */
        /* <DEDUP_REMOVED lines=8> */
[----:B------:R-:W0:Y:S02]  /*05a0*/  LDCU.64 UR4, c[0x0][0x388] ;  /* 0x00007100ff0477ac */ /* 0x000e240008000a00 */
[----:B0-----:R-:W-:-:S04]  /*05b0*/  IADD3 R4, P0, PT, R4, UR4, RZ ;  /* 0x0000000404047c10 */ /* 0x001fc8000ff1e0ff */
[----:B------:R-:W-:Y:S01]  /*05c0*/  IADD3.X R5, PT, PT, R5, UR5, RZ, P0, !PT ;  /* 0x0000000505057c10 */ /* 0x000fe200087fe4ff */
[----:B------:R-:W0:Y:S04]  /*05d0*/  LDCU.128 UR4, c[0x0][0x390] ;  /* 0x00007200ff0477ac */ /* 0x000e280008000c00 */
[----:B------:R-:W0:Y:S02]  /*05e0*/  LDG.E R4, desc[UR8][R4.64+0x400] ;  /* 0x0004000804047981 */ /* 0x000e24000c1e1900 */
[----:B0-----:R-:W-:-:S04]  /*05f0*/  IADD3 R2, P0, PT, R4, UR4, RZ ;  /* 0x0000000404027c10 */ /* 0x001fc8000ff1e0ff */
[----:B------:R-:W-:-:S06]  /*0600*/  LEA.HI.X.SX32 R3, R4, UR5, 0x1, P0 ;  /* 0x0000000504037c11 */ /* 0x000fcc00080f0eff */
[----:B------:R-:W2:Y:S01]  /*0610*/  LDG.E.U8 R3, desc[UR8][R2.64] ;  /* 0x0000000802037981 */ /* 0x000ea2000c1e1100 */
[----:B------:R-:W-:-:S04]  /*0620*/  IADD3 R6, P0, PT, R6, UR6, RZ ;  /* 0x0000000606067c10 */ /* 0x000fc8000ff1e0ff */
[----:B------:R-:W-:-:S05]  /*0630*/  IADD3.X R7, PT, PT, R7, UR7, RZ, P0, !PT ;  /* 0x0000000707077c10 */ /* 0x000fca00087fe4ff */
[----:B--2---:R-:W-:Y:S01]  /*0640*/  STG.E.U8 desc[UR8][R6.64+0x100], R3 ;  /* 0x0001000306007986 */ /* 0x004fe2000c101108 */
[----:B------:R-:W-:Y:S05]  /*0650*/  EXIT ;  /* 0x000000000000794d */ /* 0x000fea0003800000 */
.L_x_27:
        /* <DEDUP_REMOVED lines=10> */
.L_x_45:


//--------------------- .text._ZN3cub18CUB_300001_SM_10006detail8for_each13static_kernelINS2_12policy_hub_t12policy_500_tEmN6thrust24THRUST_300001_SM_1000_NS8cuda_cub20__uninitialized_fill7functorINS7_10device_ptrIcEEcEEEEvT0_T1_ --------------------------
	.section	.text._ZN3cub18CUB_300001_SM_10006detail8for_each13static_kernelINS2_12policy_hub_t12policy_500_tEmN6thrust24THRUST_300001_SM_1000_NS8cuda_cub20__uninitialized_fill7functorINS7_10device_ptrIcEEcEEEEvT0_T1_,"ax",@progbits
	.align	128
        .global         _ZN3cub18CUB_300001_SM_10006detail8for_each13static_kernelINS2_12policy_hub_t12policy_500_tEmN6thrust24THRUST_300001_SM_1000_NS8cuda_cub20__uninitialized_fill7functorINS7_10device_ptrIcEEcEEEEvT0_T1_
        .type           _ZN3cub18CUB_300001_SM_10006detail8for_each13static_kernelINS2_12policy_hub_t12policy_500_tEmN6thrust24THRUST_300001_SM_1000_NS8cuda_cub20__uninitialized_fill7functorINS7_10device_ptrIcEEcEEEEvT0_T1_,@function
        .size           _ZN3cub18CUB_300001_SM_10006detail8for_each13static_kernelINS2_12policy_hub_t12policy_500_tEmN6thrust24THRUST_300001_SM_1000_NS8cuda_cub20__uninitialized_fill7functorINS7_10device_ptrIcEEcEEEEvT0_T1_,(.L_x_46 - _ZN3cub18CUB_300001_SM_10006detail8for_each13static_kernelINS2_12policy_hub_t12policy_500_tEmN6thrust24THRUST_300001_SM_1000_NS8cuda_cub20__uninitialized_fill7functorINS7_10device_ptrIcEEcEEEEvT0_T1_)
        .other          _ZN3cub18CUB_300001_SM_10006detail8for_each13static_kernelINS2_12policy_hub_t12policy_500_tEmN6thrust24THRUST_300001_SM_1000_NS8cuda_cub20__uninitialized_fill7functorINS7_10device_ptrIcEEcEEEEvT0_T1_,@"STO_CUDA_ENTRY STV_DEFAULT"
_ZN3cub18CUB_300001_SM_10006detail8for_each13static_kernelINS2_12policy_hub_t12policy_500_tEmN6thrust24THRUST_300001_SM_1000_NS8cuda_cub20__uninitialized_fill7functorINS7_10device_ptrIcEEcEEEEvT0_T1_:
.text._ZN3cub18CUB_300001_SM_10006detail8for_each13static_kernelINS2_12policy_hub_t12policy_500_tEmN6thrust24THRUST_300001_SM_1000_NS8cuda_cub20__uninitialized_fill7functorINS7_10device_ptrIcEEcEEEEvT0_T1_:
[----:B------:R-:W-:Y:S08]  /*0000*/  LDC R1, c[0x0][0x37c] ;  /* 0x0000df00ff017b82 */ /* 0x000ff00000000800 */
[----:B------:R-:W0:Y:S01]  /*0010*/  S2UR UR4, SR_CTAID.X ;  /* 0x00000000000479c3 */ /* 0x000e220000002500 */
[----:B------:R-:W1:Y:S01]  /*0020*/  LDCU.64 UR6, c[0x0][0x380] ;  /* 0x00007000ff0677ac */ /* 0x000e620008000a00 */
[----:B------:R-:W2:Y:S06]  /*0030*/  LDCU.64 UR8, c[0x0][0x358] ;  /* 0x00006b00ff0877ac */ /* 0x000eac0008000a00 */
[----:B------:R-:W3:Y:S01]  /*0040*/  LDC R5, c[0x0][0x390] ;  /* 0x0000e400ff057b82 */ /* 0x000ee20000000800 */
[----:B0-----:R-:W-:-:S04]  /*0050*/  UIMAD.WIDE.U32 UR4, UR4, 0x200, URZ ;  /* 0x00000200040478a5 */ /* 0x001fc8000f8e00ff */
[----:B-1----:R-:W-:-:S04]  /*0060*/  UIADD3 UR6, UP0, UPT, -UR4, UR6, URZ ;  /* 0x0000000604067290 */ /* 0x002fc8000ff1e1ff */
[----:B------:R-:W-:Y:S01]  /*0070*/  UIADD3.X UR7, UPT, UPT, ~UR5, UR7, URZ, UP0, !UPT ;  /* 0x0000000705077290 */ /* 0x000fe200087fe5ff */
[----:B---3--:R-:W-:Y:S01]  /*0080*/  PRMT R5, R5, 0x7770, RZ ;  /* 0x0000777005057816 */ /* 0x008fe200000000ff */
[----:B------:R-:W-:-:S04]  /*0090*/  UISETP.GE.U32.AND UP0, UPT, UR6, 0x200, UPT ;  /* 0x000002000600788c */ /* 0x000fc8000bf06070 */
[----:B------:R-:W-:-:S09]  /*00a0*/  UISETP.GE.U32.AND.EX UP0, UPT, UR7, URZ, UPT, UP0 ;  /* 0x000000ff0700728c */ /* 0x000fd2000bf06100 */
[----:B--2---:R-:W-:Y:S05]  /*00b0*/  BRA.U !UP0, `(.L_x_28) ;  /* 0x00000001081c7547 */ /* 0x004fea000b800000 */
[----:B------:R-:W0:Y:S01]  /*00c0*/  S2R R3, SR_TID.X ;  /* 0x0000000000037919 */ /* 0x000e220000002100 */
[----:B------:R-:W0:Y:S02]  /*00d0*/  LDC.64 R6, c[0x0][0x388] ;  /* 0x0000e200ff067b82 */ /* 0x000e240000000a00 */
[----:B0-----:R-:W-:-:S04]  /*00e0*/  IADD3 R2, P0, P1, R6, UR4, R3 ;  /* 0x0000000406027c10 */ /* 0x001fc8000f91e003 */
[----:B------:R-:W-:-:S05]  /*00f0*/  IADD3.X R3, PT, PT, R7, UR5, RZ, P0, P1 ;  /* 0x0000000507037c10 */ /* 0x000fca00087e24ff */
[----:B------:R-:W-:Y:S04]  /*0100*/  STG.E.U8 desc[UR8][R2.64], R5 ;  /* 0x0000000502007986 */ /* 0x000fe8000c101108 */
[----:B------:R-:W-:Y:S01]  /*0110*/  STG.E.U8 desc[UR8][R2.64+0x100], R5 ;  /* 0x0001000502007986 */ /* 0x000fe2000c101108 */
[----:B------:R-:W-:Y:S05]  /*0120*/  EXIT ;  /* 0x000000000000794d */ /* 0x000fea0003800000 */
.L_x_28:
[----:B------:R-:W0:Y:S01]  /*0130*/  S2R R3, SR_TID.X ;  /* 0x0000000000037919 */ /* 0x000e220000002100 */
[----:B------:R-:W1:Y:S01]  /*0140*/  LDC.64 R6, c[0x0][0x388] ;  /* 0x0000e200ff067b82 */ /* 0x000e620000000a00 */
[----:B------:R-:W-:Y:S02]  /*0150*/  IMAD.U32 R2, RZ, RZ, UR7 ;  /* 0x00000007ff027e24 */ /* 0x000fe4000f8e00ff */
[C---:B0-----:R-:W-:Y:S01]  /*0160*/  VIADD R0, R3.reuse, 0x100 ;  /* 0x0000010003007836 */ /* 0x041fe20000000000 */
[----:B------:R-:W-:-:S04]  /*0170*/  ISETP.LT.U32.AND P0, PT, R3, UR6, PT ;  /* 0x0000000603007c0c */ /* 0x000fc8000bf01070 */
[----:B------:R-:W-:Y:S01]  /*0180*/  ISETP.LT.U32.AND P1, PT, R0, UR6, PT ;  /* 0x0000000600007c0c */ /* 0x000fe2000bf21070 */
[----:B------:R-:W-:Y:S01]  /*0190*/  IMAD.U32 R0, RZ, RZ, UR7 ;  /* 0x00000007ff007e24 */ /* 0x000fe2000f8e00ff */
[----:B------:R-:W-:Y:S02]  /*01a0*/  ISETP.GT.U32.AND.EX P0, PT, R2, RZ, PT, P0 ;  /* 0x000000ff0200720c */ /* 0x000fe40003f04100 */
[----:B-1----:R-:W-:Y:S02]  /*01b0*/  IADD3 R2, P2, P3, R6, UR4, R3 ;  /* 0x0000000406027c10 */ /* 0x002fe4000fb5e003 */
[----:B------:R-:W-:Y:S02]  /*01c0*/  ISETP.GT.U32.AND.EX P1, PT, R0, RZ, PT, P1 ;  /* 0x000000ff0000720c */ /* 0x000fe40003f24110 */
[----:B------:R-:W-:-:S07]  /*01d0*/  IADD3.X R3, PT, PT, R7, UR5, RZ, P2, P3 ;  /* 0x0000000507037c10 */ /* 0x000fce00097e64ff */
[----:B------:R0:W-:Y:S04]  /*01e0*/  @P0 STG.E.U8 desc[UR8][R2.64], R5 ;  /* 0x0000000502000986 */ /* 0x0001e8000c101108 */
[----:B------:R-:W-:Y:S05]  /*01f0*/  @!P1 EXIT ;  /* 0x000000000000994d */ /* 0x000fea0003800000 */
[----:B------:R-:W-:Y:S01]  /*0200*/  STG.E.U8 desc[UR8][R2.64+0x100], R5 ;  /* 0x0001000502007986 */ /* 0x000fe2000c101108 */
[----:B------:R-:W-:Y:S05]  /*0210*/  EXIT ;  /* 0x000000000000794d */ /* 0x000fea0003800000 */
.L_x_29:
        /* <DEDUP_REMOVED lines=14> */
.L_x_46:


//--------------------- .text._ZN3cub18CUB_300001_SM_10006detail8for_each13static_kernelINS2_12policy_hub_t12policy_500_tElN6thrust24THRUST_300001_SM_1000_NS8cuda_cub11__transform17unary_transform_fINS7_20permutation_iteratorINS7_6detail15normal_iteratorINS7_10device_ptrIiEEEESG_EESG_SG_N4cuda3std3__410__identityE6is_oddEEEEvT0_T1_ --------------------------
	.section	.text._ZN3cub18CUB_300001_SM_10006detail8for_each13static_kernelINS2_12policy_hub_t12policy_500_tElN6thrust24THRUST_300001_SM_1000_NS8cuda_cub11__transform17unary_transform_fINS7_20permutation_iteratorINS7_6detail15normal_iteratorINS7_10device_ptrIiEEEESG_EESG_SG_N4cuda3std3__410__identityE6is_oddEEEEvT0_T1_,"ax",@progbits
	.align	128
        .global         _ZN3cub18CUB_300001_SM_10006detail8for_each13static_kernelINS2_12policy_hub_t12policy_500_tElN6thrust24THRUST_300001_SM_1000_NS8cuda_cub11__transform17unary_transform_fINS7_20permutation_iteratorINS7_6detail15normal_iteratorINS7_10device_ptrIiEEEESG_EESG_SG_N4cuda3std3__410__identityE6is_oddEEEEvT0_T1_
        .type           _ZN3cub18CUB_300001_SM_10006detail8for_each13static_kernelINS2_12policy_hub_t12policy_500_tElN6thrust24THRUST_300001_SM_1000_NS8cuda_cub11__transform17unary_transform_fINS7_20permutation_iteratorINS7_6detail15normal_iteratorINS7_10device_ptrIiEEEESG_EESG_SG_N4cuda3std3__410__identityE6is_oddEEEEvT0_T1_,@function
        .size           _ZN3cub18CUB_300001_SM_10006detail8for_each13static_kernelINS2_12policy_hub_t12policy_500_tElN6thrust24THRUST_300001_SM_1000_NS8cuda_cub11__transform17unary_transform_fINS7_20permutation_iteratorINS7_6detail15normal_iteratorINS7_10device_ptrIiEEEESG_EESG_SG_N4cuda3std3__410__identityE6is_oddEEEEvT0_T1_,(.L_x_47 - _ZN3cub18CUB_300001_SM_10006detail8for_each13static_kernelINS2_12policy_hub_t12policy_500_tElN6thrust24THRUST_300001_SM_1000_NS8cuda_cub11__transform17unary_transform_fINS7_20permutation_iteratorINS7_6detail15normal_iteratorINS7_10device_ptrIiEEEESG_EESG_SG_N4cuda3std3__410__identityE6is_oddEEEEvT0_T1_)
        .other          _ZN3cub18CUB_300001_SM_10006detail8for_each13static_kernelINS2_12policy_hub_t12policy_500_tElN6thrust24THRUST_300001_SM_1000_NS8cuda_cub11__transform17unary_transform_fINS7_20permutation_iteratorINS7_6detail15normal_iteratorINS7_10device_ptrIiEEEESG_EESG_SG_N4cuda3std3__410__identityE6is_oddEEEEvT0_T1_,@"STO_CUDA_ENTRY STV_DEFAULT"
_ZN3cub18CUB_300001_SM_10006detail8for_each13static_kernelINS2_12policy_hub_t12policy_500_tElN6thrust24THRUST_300001_SM_1000_NS8cuda_cub11__transform17unary_transform_fINS7_20permutation_iteratorINS7_6detail15normal_iteratorINS7_10device_ptrIiEEEESG_EESG_SG_N4cuda3std3__410__identityE6is_oddEEEEvT0_T1_:
.text._ZN3cub18CUB_300001_SM_10006detail8for_each13static_kernelINS2_12policy_hub_t12policy_500_tElN6thrust24THRUST_300001_SM_1000_NS8cuda_cub11__transform17unary_transform_fINS7_20permutation_iteratorINS7_6detail15normal_iteratorINS7_10device_ptrIiEEEESG_EESG_SG_N4cuda3std3__410__identityE6is_oddEEEEvT0_T1_:
        /* <DEDUP_REMOVED lines=42> */
.L_x_30:
        /* <DEDUP_REMOVED lines=33> */
.L_x_32:
[----:B------:R-:W-:Y:S05]  /*04b0*/  BSYNC.RECONVERGENT B0 ;  /* 0x0000000000007941 */ /* 0x000fea0003800200 */
.L_x_31:
        /* <DEDUP_REMOVED lines=24> */
.L_x_33:
        /* <DEDUP_REMOVED lines=12> */
.L_x_47:


//--------------------- .text._ZN3cub18CUB_300001_SM_10006detail8for_each13static_kernelINS2_12policy_hub_t12policy_500_tEmN6thrust24THRUST_300001_SM_1000_NS8cuda_cub20__uninitialized_fill7functorINS7_10device_ptrIiEEiEEEEvT0_T1_ --------------------------
	.section	.text._ZN3cub18CUB_300001_SM_10006detail8for_each13static_kernelINS2_12policy_hub_t12policy_500_tEmN6thrust24THRUST_300001_SM_1000_NS8cuda_cub20__uninitialized_fill7functorINS7_10device_ptrIiEEiEEEEvT0_T1_,"ax",@progbits
	.align	128
        .global         _ZN3cub18CUB_300001_SM_10006detail8for_each13static_kernelINS2_12policy_hub_t12policy_500_tEmN6thrust24THRUST_300001_SM_1000_NS8cuda_cub20__uninitialized_fill7functorINS7_10device_ptrIiEEiEEEEvT0_T1_
        .type           _ZN3cub18CUB_300001_SM_10006detail8for_each13static_kernelINS2_12policy_hub_t12policy_500_tEmN6thrust24THRUST_300001_SM_1000_NS8cuda_cub20__uninitialized_fill7functorINS7_10device_ptrIiEEiEEEEvT0_T1_,@function
        .size           _ZN3cub18CUB_300001_SM_10006detail8for_each13static_kernelINS2_12policy_hub_t12policy_500_tEmN6thrust24THRUST_300001_SM_1000_NS8cuda_cub20__uninitialized_fill7functorINS7_10device_ptrIiEEiEEEEvT0_T1_,(.L_x_48 - _ZN3cub18CUB_300001_SM_10006detail8for_each13static_kernelINS2_12policy_hub_t12policy_500_tEmN6thrust24THRUST_300001_SM_1000_NS8cuda_cub20__uninitialized_fill7functorINS7_10device_ptrIiEEiEEEEvT0_T1_)
        .other          _ZN3cub18CUB_300001_SM_10006detail8for_each13static_kernelINS2_12policy_hub_t12policy_500_tEmN6thrust24THRUST_300001_SM_1000_NS8cuda_cub20__uninitialized_fill7functorINS7_10device_ptrIiEEiEEEEvT0_T1_,@"STO_CUDA_ENTRY STV_DEFAULT"
_ZN3cub18CUB_300001_SM_10006detail8for_each13static_kernelINS2_12policy_hub_t12policy_500_tEmN6thrust24THRUST_300001_SM_1000_NS8cuda_cub20__uninitialized_fill7functorINS7_10device_ptrIiEEiEEEEvT0_T1_:
.text._ZN3cub18CUB_300001_SM_10006detail8for_each13static_kernelINS2_12policy_hub_t12policy_500_tEmN6thrust24THRUST_300001_SM_1000_NS8cuda_cub20__uninitialized_fill7functorINS7_10device_ptrIiEEiEEEEvT0_T1_:
        /* <DEDUP_REMOVED lines=20> */
.L_x_34:
        /* <DEDUP_REMOVED lines=19> */
.L_x_35:
        /* <DEDUP_REMOVED lines=9> */
.L_x_48:


//--------------------- .text._ZN3cub18CUB_300001_SM_10006detail11EmptyKernelIvEEvv --------------------------
	.section	.text._ZN3cub18CUB_300001_SM_10006detail11EmptyKernelIvEEvv,"ax",@progbits
	.align	128
        .global         _ZN3cub18CUB_300001_SM_10006detail11EmptyKernelIvEEvv
        .type           _ZN3cub18CUB_300001_SM_10006detail11EmptyKernelIvEEvv,@function
        .size           _ZN3cub18CUB_300001_SM_10006detail11EmptyKernelIvEEvv,(.L_x_49 - _ZN3cub18CUB_300001_SM_10006detail11EmptyKernelIvEEvv)
        .other          _ZN3cub18CUB_300001_SM_10006detail11EmptyKernelIvEEvv,@"STO_CUDA_ENTRY STV_DEFAULT"
_ZN3cub18CUB_300001_SM_10006detail11EmptyKernelIvEEvv:
.text._ZN3cub18CUB_300001_SM_10006detail11EmptyKernelIvEEvv:
[----:B------:R-:W-:Y:S01]  /*0000*/  LDC R1, c[0x0][0x37c] ;  /* 0x0000df00ff017b82 */ /* 0x000fe20000000800 */
[----:B------:R-:W-:Y:S05]  /*0010*/  EXIT ;  /* 0x000000000000794d */ /* 0x000fea0003800000 */
.L_x_36:
        /* <DEDUP_REMOVED lines=14> */
.L_x_49:


//--------------------- .nv.shared.reserved.0     --------------------------
	.section	.nv.shared.reserved.0,"aw",@nobits
	.weak		__nv_reservedSMEM_offset_0_alias
	.size		__nv_reservedSMEM_offset_0_alias, 0, 64
	.other		__nv_reservedSMEM_offset_0_alias,@"STO_CUDA_RESERVED_SHARED STV_DEFAULT"
__nv_reservedSMEM_offset_0_alias:
	.zero		0
	.zero		64


//--------------------- .nv.global                --------------------------
	.section	.nv.global,"aw",@nobits
.nv.global:
	.type		_ZN34_INTERNAL_92d4ade3_4_k_cu_0da159926thrust24THRUST_300001_SM_1000_NS12placeholders2_8E,@object
	.size		_ZN34_INTERNAL_92d4ade3_4_k_cu_0da159926thrust24THRUST_300001_SM_1000_NS12placeholders2_8E,(_ZN34_INTERNAL_92d4ade3_4_k_cu_0da159924cuda3std3__436_GLOBAL__N__92d4ade3_4_k_cu_0da159926ignoreE - _ZN34_INTERNAL_92d4ade3_4_k_cu_0da159926thrust24THRUST_300001_SM_1000_NS12placeholders2_8E)
_ZN34_INTERNAL_92d4ade3_4_k_cu_0da159926thrust24THRUST_300001_SM_1000_NS12placeholders2_8E:
	.zero		1
	.type		_ZN34_INTERNAL_92d4ade3_4_k_cu_0da159924cuda3std3__436_GLOBAL__N__92d4ade3_4_k_cu_0da159926ignoreE,@object
	.size		_ZN34_INTERNAL_92d4ade3_4_k_cu_0da159924cuda3std3__436_GLOBAL__N__92d4ade3_4_k_cu_0da159926ignoreE,(_ZN34_INTERNAL_92d4ade3_4_k_cu_0da159924cuda3std6ranges3__45__cpo4dataE - _ZN34_INTERNAL_92d4ade3_4_k_cu_0da159924cuda3std3__436_GLOBAL__N__92d4ade3_4_k_cu_0da159926ignoreE)
_ZN34_INTERNAL_92d4ade3_4_k_cu_0da159924cuda3std3__436_GLOBAL__N__92d4ade3_4_k_cu_0da159926ignoreE:
	.zero		1
	.type		_ZN34_INTERNAL_92d4ade3_4_k_cu_0da159924cuda3std6ranges3__45__cpo4dataE,@object
	.size		_ZN34_INTERNAL_92d4ade3_4_k_cu_0da159924cuda3std6ranges3__45__cpo4dataE,(_ZN34_INTERNAL_92d4ade3_4_k_cu_0da159926thrust24THRUST_300001_SM_1000_NS6system3cpp3parE - _ZN34_INTERNAL_92d4ade3_4_k_cu_0da159924cuda3std6ranges3__45__cpo4dataE)
_ZN34_INTERNAL_92d4ade3_4_k_cu_0da159924cuda3std6ranges3__45__cpo4dataE:
	.zero		1
	.type		_ZN34_INTERNAL_92d4ade3_4_k_cu_0da159926thrust24THRUST_300001_SM_1000_NS6system3cpp3parE,@object
	.size		_ZN34_INTERNAL_92d4ade3_4_k_cu_0da159926thrust24THRUST_300001_SM_1000_NS6system3cpp3parE,(_ZN34_INTERNAL_92d4ade3_4_k_cu_0da159924cuda3std3__45__cpo5beginE - _ZN34_INTERNAL_92d4ade3_4_k_cu_0da159926thrust24THRUST_300001_SM_1000_NS6system3cpp3parE)
_ZN34_INTERNAL_92d4ade3_4_k_cu_0da159926thrust24THRUST_300001_SM_1000_NS6system3cpp3parE:
	.zero		1
	.type		_ZN34_INTERNAL_92d4ade3_4_k_cu_0da159924cuda3std3__45__cpo5beginE,@object
	.size		_ZN34_INTERNAL_92d4ade3_4_k_cu_0da159924cuda3std3__45__cpo5beginE,(_ZN34_INTERNAL_92d4ade3_4_k_cu_0da159924cuda3std6ranges3__45__cpo5beginE - _ZN34_INTERNAL_92d4ade3_4_k_cu_0da159924cuda3std3__45__cpo5beginE)
_ZN34_INTERNAL_92d4ade3_4_k_cu_0da159924cuda3std3__45__cpo5beginE:
	.zero		1
	.type		_ZN34_INTERNAL_92d4ade3_4_k_cu_0da159924cuda3std6ranges3__45__cpo5beginE,@object
	.size		_ZN34_INTERNAL_92d4ade3_4_k_cu_0da159924cuda3std6ranges3__45__cpo5beginE,(_ZN34_INTERNAL_92d4ade3_4_k_cu_0da159926thrust24THRUST_300001_SM_1000_NS6deviceE - _ZN34_INTERNAL_92d4ade3_4_k_cu_0da159924cuda3std6ranges3__45__cpo5beginE)
_ZN34_INTERNAL_92d4ade3_4_k_cu_0da159924cuda3std6ranges3__45__cpo5beginE:
	.zero		1
	.type		_ZN34_INTERNAL_92d4ade3_4_k_cu_0da159926thrust24THRUST_300001_SM_1000_NS6deviceE,@object
	.size		_ZN34_INTERNAL_92d4ade3_4_k_cu_0da159926thrust24THRUST_300001_SM_1000_NS6deviceE,(_ZN34_INTERNAL_92d4ade3_4_k_cu_0da159924cuda3std3__47nulloptE - _ZN34_INTERNAL_92d4ade3_4_k_cu_0da159926thrust24THRUST_300001_SM_1000_NS6deviceE)
_ZN34_INTERNAL_92d4ade3_4_k_cu_0da159926thrust24THRUST_300001_SM_1000_NS6deviceE:
	.zero		1
	.type		_ZN34_INTERNAL_92d4ade3_4_k_cu_0da159924cuda3std3__47nulloptE,@object
	.size		_ZN34_INTERNAL_92d4ade3_4_k_cu_0da159924cuda3std3__47nulloptE,(_ZN34_INTERNAL_92d4ade3_4_k_cu_0da159924cuda3std6ranges3__45__cpo8distanceE - _ZN34_INTERNAL_92d4ade3_4_k_cu_0da159924cuda3std3__47nulloptE)
_ZN34_INTERNAL_92d4ade3_4_k_cu_0da159924cuda3std3__47nulloptE:
	.zero		1
	.type		_ZN34_INTERNAL_92d4ade3_4_k_cu_0da159924cuda3std6ranges3__45__cpo8distanceE,@object
	.size		_ZN34_INTERNAL_92d4ade3_4_k_cu_0da159924cuda3std6ranges3__45__cpo8distanceE,(_ZN34_INTERNAL_92d4ade3_4_k_cu_0da159926thrust24THRUST_300001_SM_1000_NS12placeholders2_4E - _ZN34_INTERNAL_92d4ade3_4_k_cu_0da159924cuda3std6ranges3__45__cpo8distanceE)
_ZN34_INTERNAL_92d4ade3_4_k_cu_0da159924cuda3std6ranges3__45__cpo8distanceE:
	.zero		1
	.type		_ZN34_INTERNAL_92d4ade3_4_k_cu_0da159926thrust24THRUST_300001_SM_1000_NS12placeholders2_4E,@object
	.size		_ZN34_INTERNAL_92d4ade3_4_k_cu_0da159926thrust24THRUST_300001_SM_1000_NS12placeholders2_4E,(_ZN34_INTERNAL_92d4ade3_4_k_cu_0da159924cuda3std3__45__cpo6rbeginE - _ZN34_INTERNAL_92d4ade3_4_k_cu_0da159926thrust24THRUST_300001_SM_1000_NS12placeholders2_4E)
_ZN34_INTERNAL_92d4ade3_4_k_cu_0da159926thrust24THRUST_300001_SM_1000_NS12placeholders2_4E:
	.zero		1
	.type		_ZN34_INTERNAL_92d4ade3_4_k_cu_0da159924cuda3std3__45__cpo6rbeginE,@object
	.size		_ZN34_INTERNAL_92d4ade3_4_k_cu_0da159924cuda3std3__45__cpo6rbeginE,(_ZN34_INTERNAL_92d4ade3_4_k_cu_0da159924cuda3std6ranges3__45__cpo7advanceE - _ZN34_INTERNAL_92d4ade3_4_k_cu_0da159924cuda3std3__45__cpo6rbeginE)
_ZN34_INTERNAL_92d4ade3_4_k_cu_0da159924cuda3std3__45__cpo6rbeginE:
	.zero		1
	.type		_ZN34_INTERNAL_92d4ade3_4_k_cu_0da159924cuda3std6ranges3__45__cpo7advanceE,@object
	.size		_ZN34_INTERNAL_92d4ade3_4_k_cu_0da159924cuda3std6ranges3__45__cpo7advanceE,(_ZN34_INTERNAL_92d4ade3_4_k_cu_0da159926thrust24THRUST_300001_SM_1000_NS12placeholders3_10E - _ZN34_INTERNAL_92d4ade3_4_k_cu_0da159924cuda3std6ranges3__45__cpo7advanceE)
_ZN34_INTERNAL_92d4ade3_4_k_cu_0da159924cuda3std6ranges3__45__cpo7advanceE:
	.zero		1
	.type		_ZN34_INTERNAL_92d4ade3_4_k_cu_0da159926thrust24THRUST_300001_SM_1000_NS12placeholders3_10E,@object
	.size		_ZN34_INTERNAL_92d4ade3_4_k_cu_0da159926thrust24THRUST_300001_SM_1000_NS12placeholders3_10E,(_ZN34_INTERNAL_92d4ade3_4_k_cu_0da159924cuda3std3__48in_placeE - _ZN34_INTERNAL_92d4ade3_4_k_cu_0da159926thrust24THRUST_300001_SM_1000_NS12placeholders3_10E)
_ZN34_INTERNAL_92d4ade3_4_k_cu_0da159926thrust24THRUST_300001_SM_1000_NS12placeholders3_10E:
	.zero		1
	.type		_ZN34_INTERNAL_92d4ade3_4_k_cu_0da159924cuda3std3__48in_placeE,@object
	.size		_ZN34_INTERNAL_92d4ade3_4_k_cu_0da159924cuda3std3__48in_placeE,(_ZN34_INTERNAL_92d4ade3_4_k_cu_0da159924cuda3std6ranges3__45__cpo4sizeE - _ZN34_INTERNAL_92d4ade3_4_k_cu_0da159924cuda3std3__48in_placeE)
_ZN34_INTERNAL_92d4ade3_4_k_cu_0da159924cuda3std3__48in_placeE:
	.zero		1
	.type		_ZN34_INTERNAL_92d4ade3_4_k_cu_0da159924cuda3std6ranges3__45__cpo4sizeE,@object
	.size		_ZN34_INTERNAL_92d4ade3_4_k_cu_0da159924cuda3std6ranges3__45__cpo4sizeE,(_ZN34_INTERNAL_92d4ade3_4_k_cu_0da159926thrust24THRUST_300001_SM_1000_NS12placeholders2_2E - _ZN34_INTERNAL_92d4ade3_4_k_cu_0da159924cuda3std6ranges3__45__cpo4sizeE)
_ZN34_INTERNAL_92d4ade3_4_k_cu_0da159924cuda3std6ranges3__45__cpo4sizeE:
	.zero		1
	.type		_ZN34_INTERNAL_92d4ade3_4_k_cu_0da159926thrust24THRUST_300001_SM_1000_NS12placeholders2_2E,@object
	.size		_ZN34_INTERNAL_92d4ade3_4_k_cu_0da159926thrust24THRUST_300001_SM_1000_NS12placeholders2_2E,(_ZN34_INTERNAL_92d4ade3_4_k_cu_0da159924cuda3std3__45__cpo6cbeginE - _ZN34_INTERNAL_92d4ade3_4_k_cu_0da159926thrust24THRUST_300001_SM_1000_NS12placeholders2_2E)
_ZN34_INTERNAL_92d4ade3_4_k_cu_0da159926thrust24THRUST_300001_SM_1000_NS12placeholders2_2E:
	.zero		1
	.type		_ZN34_INTERNAL_92d4ade3_4_k_cu_0da159924cuda3std3__45__cpo6cbeginE,@object
	.size		_ZN34_INTERNAL_92d4ade3_4_k_cu_0da159924cuda3std3__45__cpo6cbeginE,(_ZN34_INTERNAL_92d4ade3_4_k_cu_0da159924cuda3std6ranges3__45__cpo6cbeginE - _ZN34_INTERNAL_92d4ade3_4_k_cu_0da159924cuda3std3__45__cpo6cbeginE)
_ZN34_INTERNAL_92d4ade3_4_k_cu_0da159924cuda3std3__45__cpo6cbeginE:
	.zero		1
	.type		_ZN34_INTERNAL_92d4ade3_4_k_cu_0da159924cuda3std6ranges3__45__cpo6cbeginE,@object
	.size		_ZN34_INTERNAL_92d4ade3_4_k_cu_0da159924cuda3std6ranges3__45__cpo6cbeginE,(_ZN34_INTERNAL_92d4ade3_4_k_cu_0da159926thrust24THRUST_300001_SM_1000_NS12placeholders2_6E - _ZN34_INTERNAL_92d4ade3_4_k_cu_0da159924cuda3std6ranges3__45__cpo6cbeginE)
_ZN34_INTERNAL_92d4ade3_4_k_cu_0da159924cuda3std6ranges3__45__cpo6cbeginE:
	.zero		1
	.type		_ZN34_INTERNAL_92d4ade3_4_k_cu_0da159926thrust24THRUST_300001_SM_1000_NS12placeholders2_6E,@object
	.size		_ZN34_INTERNAL_92d4ade3_4_k_cu_0da159926thrust24THRUST_300001_SM_1000_NS12placeholders2_6E,(_ZN34_INTERNAL_92d4ade3_4_k_cu_0da159924cuda3std3__45__cpo7crbeginE - _ZN34_INTERNAL_92d4ade3_4_k_cu_0da159926thrust24THRUST_300001_SM_1000_NS12placeholders2_6E)
_ZN34_INTERNAL_92d4ade3_4_k_cu_0da159926thrust24THRUST_300001_SM_1000_NS12placeholders2_6E:
	.zero		1
	.type		_ZN34_INTERNAL_92d4ade3_4_k_cu_0da159924cuda3std3__45__cpo7crbeginE,@object
	.size		_ZN34_INTERNAL_92d4ade3_4_k_cu_0da159924cuda3std3__45__cpo7crbeginE,(_ZN34_INTERNAL_92d4ade3_4_k_cu_0da159924cuda3std6ranges3__45__cpo4nextE - _ZN34_INTERNAL_92d4ade3_4_k_cu_0da159924cuda3std3__45__cpo7crbeginE)
_ZN34_INTERNAL_92d4ade3_4_k_cu_0da159924cuda3std3__45__cpo7crbeginE:
	.zero		1
	.type		_ZN34_INTERNAL_92d4ade3_4_k_cu_0da159924cuda3std6ranges3__45__cpo4nextE,@object
	.size		_ZN34_INTERNAL_92d4ade3_4_k_cu_0da159924cuda3std6ranges3__45__cpo4nextE,(_ZN34_INTERNAL_92d4ade3_4_k_cu_0da159924cuda3std6ranges3__45__cpo4swapE - _ZN34_INTERNAL_92d4ade3_4_k_cu_0da159924cuda3std6ranges3__45__cpo4nextE)
_ZN34_INTERNAL_92d4ade3_4_k_cu_0da159924cuda3std6ranges3__45__cpo4nextE:
	.zero		1
	.type		_ZN34_INTERNAL_92d4ade3_4_k_cu_0da159924cuda3std6ranges3__45__cpo4swapE,@object
	.size		_ZN34_INTERNAL_92d4ade3_4_k_cu_0da159924cuda3std6ranges3__45__cpo4swapE,(_ZN34_INTERNAL_92d4ade3_4_k_cu_0da159926thrust24THRUST_300001_SM_1000_NS8cuda_cub10par_nosyncE - _ZN34_INTERNAL_92d4ade3_4_k_cu_0da159924cuda3std6ranges3__45__cpo4swapE)
_ZN34_INTERNAL_92d4ade3_4_k_cu_0da159924cuda3std6ranges3__45__cpo4swapE:
	.zero		1
	.type		_ZN34_INTERNAL_92d4ade3_4_k_cu_0da159926thrust24THRUST_300001_SM_1000_NS8cuda_cub10par_nosyncE,@object
	.size		_ZN34_INTERNAL_92d4ade3_4_k_cu_0da159926thrust24THRUST_300001_SM_1000_NS8cuda_cub10par_nosyncE,(_ZN34_INTERNAL_92d4ade3_4_k_cu_0da159926thrust24THRUST_300001_SM_1000_NS3seqE - _ZN34_INTERNAL_92d4ade3_4_k_cu_0da159926thrust24THRUST_300001_SM_1000_NS8cuda_cub10par_nosyncE)
_ZN34_INTERNAL_92d4ade3_4_k_cu_0da159926thrust24THRUST_300001_SM_1000_NS8cuda_cub10par_nosyncE:
	.zero		1
	.type		_ZN34_INTERNAL_92d4ade3_4_k_cu_0da159926thrust24THRUST_300001_SM_1000_NS3seqE,@object
	.size		_ZN34_INTERNAL_92d4ade3_4_k_cu_0da159926thrust24THRUST_300001_SM_1000_NS3seqE,(_ZN34_INTERNAL_92d4ade3_4_k_cu_0da159924cuda3std3__420unreachable_sentinelE - _ZN34_INTERNAL_92d4ade3_4_k_cu_0da159926thrust24THRUST_300001_SM_1000_NS3seqE)
_ZN34_INTERNAL_92d4ade3_4_k_cu_0da159926thrust24THRUST_300001_SM_1000_NS3seqE:
	.zero		1
	.type		_ZN34_INTERNAL_92d4ade3_4_k_cu_0da159924cuda3std3__420unreachable_sentinelE,@object
	.size		_ZN34_INTERNAL_92d4ade3_4_k_cu_0da159924cuda3std3__420unreachable_sentinelE,(_ZN34_INTERNAL_92d4ade3_4_k_cu_0da159924cuda3std6ranges3__45__cpo5ssizeE - _ZN34_INTERNAL_92d4ade3_4_k_cu_0da159924cuda3std3__420unreachable_sentinelE)
_ZN34_INTERNAL_92d4ade3_4_k_cu_0da159924cuda3std3__420unreachable_sentinelE:
	.zero		1
	.type		_ZN34_INTERNAL_92d4ade3_4_k_cu_0da159924cuda3std6ranges3__45__cpo5ssizeE,@object
	.size		_ZN34_INTERNAL_92d4ade3_4_k_cu_0da159924cuda3std6ranges3__45__cpo5ssizeE,(_ZN34_INTERNAL_92d4ade3_4_k_cu_0da159926thrust24THRUST_300001_SM_1000_NS12placeholders2_3E - _ZN34_INTERNAL_92d4ade3_4_k_cu_0da159924cuda3std6ranges3__45__cpo5ssizeE)
_ZN34_INTERNAL_92d4ade3_4_k_cu_0da159924cuda3std6ranges3__45__cpo5ssizeE:
	.zero		1
	.type		_ZN34_INTERNAL_92d4ade3_4_k_cu_0da159926thrust24THRUST_300001_SM_1000_NS12placeholders2_3E,@object
	.size		_ZN34_INTERNAL_92d4ade3_4_k_cu_0da159926thrust24THRUST_300001_SM_1000_NS12placeholders2_3E,(_ZN34_INTERNAL_92d4ade3_4_k_cu_0da159924cuda3std3__45__cpo4cendE - _ZN34_INTERNAL_92d4ade3_4_k_cu_0da159926thrust24THRUST_300001_SM_1000_NS12placeholders2_3E)
_ZN34_INTERNAL_92d4ade3_4_k_cu_0da159926thrust24THRUST_300001_SM_1000_NS12placeholders2_3E:
	.zero		1
	.type		_ZN34_INTERNAL_92d4ade3_4_k_cu_0da159924cuda3std3__45__cpo4cendE,@object
	.size		_ZN34_INTERNAL_92d4ade3_4_k_cu_0da159924cuda3std3__45__cpo4cendE,(_ZN34_INTERNAL_92d4ade3_4_k_cu_0da159924cuda3std6ranges3__45__cpo4cendE - _ZN34_INTERNAL_92d4ade3_4_k_cu_0da159924cuda3std3__45__cpo4cendE)
_ZN34_INTERNAL_92d4ade3_4_k_cu_0da159924cuda3std3__45__cpo4cendE:
	.zero		1
	.type		_ZN34_INTERNAL_92d4ade3_4_k_cu_0da159924cuda3std6ranges3__45__cpo4cendE,@object
	.size		_ZN34_INTERNAL_92d4ade3_4_k_cu_0da159924cuda3std6ranges3__45__cpo4cendE,(_ZN34_INTERNAL_92d4ade3_4_k_cu_0da159926thrust24THRUST_300001_SM_1000_NS12placeholders2_7E - _ZN34_INTERNAL_92d4ade3_4_k_cu_0da159924cuda3std6ranges3__45__cpo4cendE)
_ZN34_INTERNAL_92d4ade3_4_k_cu_0da159924cuda3std6ranges3__45__cpo4cendE:
	.zero		1
	.type		_ZN34_INTERNAL_92d4ade3_4_k_cu_0da159926thrust24THRUST_300001_SM_1000_NS12placeholders2_7E,@object
	.size		_ZN34_INTERNAL_92d4ade3_4_k_cu_0da159926thrust24THRUST_300001_SM_1000_NS12placeholders2_7E,(_ZN34_INTERNAL_92d4ade3_4_k_cu_0da159924cuda3std3__45__cpo5crendE - _ZN34_INTERNAL_92d4ade3_4_k_cu_0da159926thrust24THRUST_300001_SM_1000_NS12placeholders2_7E)
_ZN34_INTERNAL_92d4ade3_4_k_cu_0da159926thrust24THRUST_300001_SM_1000_NS12placeholders2_7E:
	.zero		1
	.type		_ZN34_INTERNAL_92d4ade3_4_k_cu_0da159924cuda3std3__45__cpo5crendE,@object
	.size		_ZN34_INTERNAL_92d4ade3_4_k_cu_0da159924cuda3std3__45__cpo5crendE,(_ZN34_INTERNAL_92d4ade3_4_k_cu_0da159924cuda3std6ranges3__45__cpo4prevE - _ZN34_INTERNAL_92d4ade3_4_k_cu_0da159924cuda3std3__45__cpo5crendE)
_ZN34_INTERNAL_92d4ade3_4_k_cu_0da159924cuda3std3__45__cpo5crendE:
	.zero		1
	.type		_ZN34_INTERNAL_92d4ade3_4_k_cu_0da159924cuda3std6ranges3__45__cpo4prevE,@object
	.size		_ZN34_INTERNAL_92d4ade3_4_k_cu_0da159924cuda3std6ranges3__45__cpo4prevE,(_ZN34_INTERNAL_92d4ade3_4_k_cu_0da159924cuda3std6ranges3__45__cpo9iter_moveE - _ZN34_INTERNAL_92d4ade3_4_k_cu_0da159924cuda3std6ranges3__45__cpo4prevE)
_ZN34_INTERNAL_92d4ade3_4_k_cu_0da159924cuda3std6ranges3__45__cpo4prevE:
	.zero		1
	.type		_ZN34_INTERNAL_92d4ade3_4_k_cu_0da159924cuda3std6ranges3__45__cpo9iter_moveE,@object
	.size		_ZN34_INTERNAL_92d4ade3_4_k_cu_0da159924cuda3std6ranges3__45__cpo9iter_moveE,(_ZN34_INTERNAL_92d4ade3_4_k_cu_0da159926thrust24THRUST_300001_SM_1000_NS6system6detail10sequential3seqE - _ZN34_INTERNAL_92d4ade3_4_k_cu_0da159924cuda3std6ranges3__45__cpo9iter_moveE)
_ZN34_INTERNAL_92d4ade3_4_k_cu_0da159924cuda3std6ranges3__45__cpo9iter_moveE:
	.zero		1
	.type		_ZN34_INTERNAL_92d4ade3_4_k_cu_0da159926thrust24THRUST_300001_SM_1000_NS6system6detail10sequential3seqE,@object
	.size		_ZN34_INTERNAL_92d4ade3_4_k_cu_0da159926thrust24THRUST_300001_SM_1000_NS6system6detail10sequential3seqE,(_ZN34_INTERNAL_92d4ade3_4_k_cu_0da159926thrust24THRUST_300001_SM_1000_NS12placeholders2_9E - _ZN34_INTERNAL_92d4ade3_4_k_cu_0da159926thrust24THRUST_300001_SM_1000_NS6system6detail10sequential3seqE)
_ZN34_INTERNAL_92d4ade3_4_k_cu_0da159926thrust24THRUST_300001_SM_1000_NS6system6detail10sequential3seqE:
	.zero		1
	.type		_ZN34_INTERNAL_92d4ade3_4_k_cu_0da159926thrust24THRUST_300001_SM_1000_NS12placeholders2_9E,@object
	.size		_ZN34_INTERNAL_92d4ade3_4_k_cu_0da159926thrust24THRUST_300001_SM_1000_NS12placeholders2_9E,(_ZN34_INTERNAL_92d4ade3_4_k_cu_0da159924cuda3std3__419piecewise_constructE - _ZN34_INTERNAL_92d4ade3_4_k_cu_0da159926thrust24THRUST_300001_SM_1000_NS12placeholders2_9E)
_ZN34_INTERNAL_92d4ade3_4_k_cu_0da159926thrust24THRUST_300001_SM_1000_NS12placeholders2_9E:
	.zero		1
	.type		_ZN34_INTERNAL_92d4ade3_4_k_cu_0da159924cuda3std3__419piecewise_constructE,@object
	.size		_ZN34_INTERNAL_92d4ade3_4_k_cu_0da159924cuda3std3__419piecewise_constructE,(_ZN34_INTERNAL_92d4ade3_4_k_cu_0da159924cuda3std6ranges3__45__cpo5cdataE - _ZN34_INTERNAL_92d4ade3_4_k_cu_0da159924cuda3std3__419piecewise_constructE)
_ZN34_INTERNAL_92d4ade3_4_k_cu_0da159924cuda3std3__419piecewise_constructE:
	.zero		1
	.type		_ZN34_INTERNAL_92d4ade3_4_k_cu_0da159924cuda3std6ranges3__45__cpo5cdataE,@object
	.size		_ZN34_INTERNAL_92d4ade3_4_k_cu_0da159924cuda3std6ranges3__45__cpo5cdataE,(_ZN34_INTERNAL_92d4ade3_4_k_cu_0da159926thrust24THRUST_300001_SM_1000_NS12placeholders2_1E - _ZN34_INTERNAL_92d4ade3_4_k_cu_0da159924cuda3std6ranges3__45__cpo5cdataE)
_ZN34_INTERNAL_92d4ade3_4_k_cu_0da159924cuda3std6ranges3__45__cpo5cdataE:
	.zero		1
	.type		_ZN34_INTERNAL_92d4ade3_4_k_cu_0da159926thrust24THRUST_300001_SM_1000_NS12placeholders2_1E,@object
	.size		_ZN34_INTERNAL_92d4ade3_4_k_cu_0da159926thrust24THRUST_300001_SM_1000_NS12placeholders2_1E,(_ZN34_INTERNAL_92d4ade3_4_k_cu_0da159924cuda3std3__45__cpo3endE - _ZN34_INTERNAL_92d4ade3_4_k_cu_0da159926thrust24THRUST_300001_SM_1000_NS12placeholders2_1E)
_ZN34_INTERNAL_92d4ade3_4_k_cu_0da159926thrust24THRUST_300001_SM_1000_NS12placeholders2_1E:
	.zero		1
	.type		_ZN34_INTERNAL_92d4ade3_4_k_cu_0da159924cuda3std3__45__cpo3endE,@object
	.size		_ZN34_INTERNAL_92d4ade3_4_k_cu_0da159924cuda3std3__45__cpo3endE,(_ZN34_INTERNAL_92d4ade3_4_k_cu_0da159924cuda3std6ranges3__45__cpo3endE - _ZN34_INTERNAL_92d4ade3_4_k_cu_0da159924cuda3std3__45__cpo3endE)
_ZN34_INTERNAL_92d4ade3_4_k_cu_0da159924cuda3std3__45__cpo3endE:
	.zero		1
	.type		_ZN34_INTERNAL_92d4ade3_4_k_cu_0da159924cuda3std6ranges3__45__cpo3endE,@object
	.size		_ZN34_INTERNAL_92d4ade3_4_k_cu_0da159924cuda3std6ranges3__45__cpo3endE,(_ZN34_INTERNAL_92d4ade3_4_k_cu_0da159926thrust24THRUST_300001_SM_1000_NS12placeholders2_5E - _ZN34_INTERNAL_92d4ade3_4_k_cu_0da159924cuda3std6ranges3__45__cpo3endE)
_ZN34_INTERNAL_92d4ade3_4_k_cu_0da159924cuda3std6ranges3__45__cpo3endE:
	.zero		1
	.type		_ZN34_INTERNAL_92d4ade3_4_k_cu_0da159926thrust24THRUST_300001_SM_1000_NS12placeholders2_5E,@object
	.size		_ZN34_INTERNAL_92d4ade3_4_k_cu_0da159926thrust24THRUST_300001_SM_1000_NS12placeholders2_5E,(_ZN34_INTERNAL_92d4ade3_4_k_cu_0da159924cuda3std3__45__cpo4rendE - _ZN34_INTERNAL_92d4ade3_4_k_cu_0da159926thrust24THRUST_300001_SM_1000_NS12placeholders2_5E)
_ZN34_INTERNAL_92d4ade3_4_k_cu_0da159926thrust24THRUST_300001_SM_1000_NS12placeholders2_5E:
	.zero		1
	.type		_ZN34_INTERNAL_92d4ade3_4_k_cu_0da159924cuda3std3__45__cpo4rendE,@object
	.size		_ZN34_INTERNAL_92d4ade3_4_k_cu_0da159924cuda3std3__45__cpo4rendE,(_ZN34_INTERNAL_92d4ade3_4_k_cu_0da159924cuda3std6ranges3__45__cpo9iter_swapE - _ZN34_INTERNAL_92d4ade3_4_k_cu_0da159924cuda3std3__45__cpo4rendE)
_ZN34_INTERNAL_92d4ade3_4_k_cu_0da159924cuda3std3__45__cpo4rendE:
	.zero		1
	.type		_ZN34_INTERNAL_92d4ade3_4_k_cu_0da159924cuda3std6ranges3__45__cpo9iter_swapE,@object
	.size		_ZN34_INTERNAL_92d4ade3_4_k_cu_0da159924cuda3std6ranges3__45__cpo9iter_swapE,(_ZN34_INTERNAL_92d4ade3_4_k_cu_0da159924cuda3std3__48unexpectE - _ZN34_INTERNAL_92d4ade3_4_k_cu_0da159924cuda3std6ranges3__45__cpo9iter_swapE)
_ZN34_INTERNAL_92d4ade3_4_k_cu_0da159924cuda3std6ranges3__45__cpo9iter_swapE:
	.zero		1
	.type		_ZN34_INTERNAL_92d4ade3_4_k_cu_0da159924cuda3std3__48unexpectE,@object
	.size		_ZN34_INTERNAL_92d4ade3_4_k_cu_0da159924cuda3std3__48unexpectE,(_ZN34_INTERNAL_92d4ade3_4_k_cu_0da159926thrust24THRUST_300001_SM_1000_NS8cuda_cub3parE - _ZN34_INTERNAL_92d4ade3_4_k_cu_0da159924cuda3std3__48unexpectE)
_ZN34_INTERNAL_92d4ade3_4_k_cu_0da159924cuda3std3__48unexpectE:
	.zero		1
	.type		_ZN34_INTERNAL_92d4ade3_4_k_cu_0da159926thrust24THRUST_300001_SM_1000_NS8cuda_cub3parE,@object
	.size		_ZN34_INTERNAL_92d4ade3_4_k_cu_0da159926thrust24THRUST_300001_SM_1000_NS8cuda_cub3parE,(.L_29 - _ZN34_INTERNAL_92d4ade3_4_k_cu_0da159926thrust24THRUST_300001_SM_1000_NS8cuda_cub3parE)
_ZN34_INTERNAL_92d4ade3_4_k_cu_0da159926thrust24THRUST_300001_SM_1000_NS8cuda_cub3parE:
	.zero		1
.L_29:


//--------------------- .nv.constant0._ZN3cub18CUB_300001_SM_10006detail8for_each13static_kernelINS2_12policy_hub_t12policy_500_tElN6thrust24THRUST_300001_SM_1000_NS8cuda_cub11__transform17unary_transform_fINS7_20permutation_iteratorINS7_6detail15normal_iteratorINS7_10device_ptrIfEEEENSD_INSE_IiEEEEEESG_SI_N4cuda3std3__410__identityE6is_oddEEEEvT0_T1_ --------------------------
	.section	.nv.constant0._ZN3cub18CUB_300001_SM_10006detail8for_each13static_kernelINS2_12policy_hub_t12policy_500_tElN6thrust24THRUST_300001_SM_1000_NS8cuda_cub11__transform17unary_transform_fINS7_20permutation_iteratorINS7_6detail15normal_iteratorINS7_10device_ptrIfEEEENSD_INSE_IiEEEEEESG_SI_N4cuda3std3__410__identityE6is_oddEEEEvT0_T1_,"a",@progbits
	.sectionflags	@""
	.align	4
.nv.constant0._ZN3cub18CUB_300001_SM_10006detail8for_each13static_kernelINS2_12policy_hub_t12policy_500_tElN6thrust24THRUST_300001_SM_1000_NS8cuda_cub11__transform17unary_transform_fINS7_20permutation_iteratorINS7_6detail15normal_iteratorINS7_10device_ptrIfEEEENSD_INSE_IiEEEEEESG_SI_N4cuda3std3__410__identityE6is_oddEEEEvT0_T1_:
	.zero		944


//--------------------- .nv.constant0._ZN3cub18CUB_300001_SM_10006detail8for_each13static_kernelINS2_12policy_hub_t12policy_500_tEmN6thrust24THRUST_300001_SM_1000_NS8cuda_cub20__uninitialized_fill7functorINS7_10device_ptrIfEEfEEEEvT0_T1_ --------------------------
	.section	.nv.constant0._ZN3cub18CUB_300001_SM_10006detail8for_each13static_kernelINS2_12policy_hub_t12policy_500_tEmN6thrust24THRUST_300001_SM_1000_NS8cuda_cub20__uninitialized_fill7functorINS7_10device_ptrIfEEfEEEEvT0_T1_,"a",@progbits
	.sectionflags	@""
	.align	4
.nv.constant0._ZN3cub18CUB_300001_SM_10006detail8for_each13static_kernelINS2_12policy_hub_t12policy_500_tEmN6thrust24THRUST_300001_SM_1000_NS8cuda_cub20__uninitialized_fill7functorINS7_10device_ptrIfEEfEEEEvT0_T1_:
	.zero		920


//--------------------- .nv.constant0._ZN3cub18CUB_300001_SM_10006detail8for_each13static_kernelINS2_12policy_hub_t12policy_500_tElN6thrust24THRUST_300001_SM_1000_NS8cuda_cub11__transform17unary_transform_fINS7_20permutation_iteratorINS7_6detail15normal_iteratorINS7_10device_ptrIxEEEENSD_INSE_IiEEEEEESG_SI_N4cuda3std3__410__identityE6is_oddEEEEvT0_T1_ --------------------------
	.section	.nv.constant0._ZN3cub18CUB_300001_SM_10006detail8for_each13static_kernelINS2_12policy_hub_t12policy_500_tElN6thrust24THRUST_300001_SM_1000_NS8cuda_cub11__transform17unary_transform_fINS7_20permutation_iteratorINS7_6detail15normal_iteratorINS7_10device_ptrIxEEEENSD_INSE_IiEEEEEESG_SI_N4cuda3std3__410__identityE6is_oddEEEEvT0_T1_,"a",@progbits
	.sectionflags	@""
	.align	4
.nv.constant0._ZN3cub18CUB_300001_SM_10006detail8for_each13static_kernelINS2_12policy_hub_t12policy_500_tElN6thrust24THRUST_300001_SM_1000_NS8cuda_cub11__transform17unary_transform_fINS7_20permutation_iteratorINS7_6detail15normal_iteratorINS7_10device_ptrIxEEEENSD_INSE_IiEEEEEESG_SI_N4cuda3std3__410__identityE6is_oddEEEEvT0_T1_:
	.zero		944


//--------------------- .nv.constant0._ZN3cub18CUB_300001_SM_10006detail8for_each13static_kernelINS2_12policy_hub_t12policy_500_tEmN6thrust24THRUST_300001_SM_1000_NS8cuda_cub20__uninitialized_fill7functorINS7_10device_ptrIxEExEEEEvT0_T1_ --------------------------
	.section	.nv.constant0._ZN3cub18CUB_300001_SM_10006detail8for_each13static_kernelINS2_12policy_hub_t12policy_500_tEmN6thrust24THRUST_300001_SM_1000_NS8cuda_cub20__uninitialized_fill7functorINS7_10device_ptrIxEExEEEEvT0_T1_,"a",@progbits
	.sectionflags	@""
	.align	4
.nv.constant0._ZN3cub18CUB_300001_SM_10006detail8for_each13static_kernelINS2_12policy_hub_t12policy_500_tEmN6thrust24THRUST_300001_SM_1000_NS8cuda_cub20__uninitialized_fill7functorINS7_10device_ptrIxEExEEEEvT0_T1_:
	.zero		920


//--------------------- .nv.constant0._ZN3cub18CUB_300001_SM_10006detail8for_each13static_kernelINS2_12policy_hub_t12policy_500_tElN6thrust24THRUST_300001_SM_1000_NS8cuda_cub11__transform17unary_transform_fINS7_20permutation_iteratorINS7_6detail15normal_iteratorINS7_10device_ptrIlEEEENSD_INSE_IiEEEEEESG_SI_N4cuda3std3__410__identityE6is_oddEEEEvT0_T1_ --------------------------
	.section	.nv.constant0._ZN3cub18CUB_300001_SM_10006detail8for_each13static_kernelINS2_12policy_hub_t12policy_500_tElN6thrust24THRUST_300001_SM_1000_NS8cuda_cub11__transform17unary_transform_fINS7_20permutation_iteratorINS7_6detail15normal_iteratorINS7_10device_ptrIlEEEENSD_INSE_IiEEEEEESG_SI_N4cuda3std3__410__identityE6is_oddEEEEvT0_T1_,"a",@progbits
	.sectionflags	@""
	.align	4
.nv.constant0._ZN3cub18CUB_300001_SM_10006detail8for_each13static_kernelINS2_12policy_hub_t12policy_500_tElN6thrust24THRUST_300001_SM_1000_NS8cuda_cub11__transform17unary_transform_fINS7_20permutation_iteratorINS7_6detail15normal_iteratorINS7_10device_ptrIlEEEENSD_INSE_IiEEEEEESG_SI_N4cuda3std3__410__identityE6is_oddEEEEvT0_T1_:
	.zero		944


//--------------------- .nv.constant0._ZN3cub18CUB_300001_SM_10006detail8for_each13static_kernelINS2_12policy_hub_t12policy_500_tEmN6thrust24THRUST_300001_SM_1000_NS8cuda_cub20__uninitialized_fill7functorINS7_10device_ptrIlEElEEEEvT0_T1_ --------------------------
	.section	.nv.constant0._ZN3cub18CUB_300001_SM_10006detail8for_each13static_kernelINS2_12policy_hub_t12policy_500_tEmN6thrust24THRUST_300001_SM_1000_NS8cuda_cub20__uninitialized_fill7functorINS7_10device_ptrIlEElEEEEvT0_T1_,"a",@progbits
	.sectionflags	@""
	.align	4
.nv.constant0._ZN3cub18CUB_300001_SM_10006detail8for_each13static_kernelINS2_12policy_hub_t12policy_500_tEmN6thrust24THRUST_300001_SM_1000_NS8cuda_cub20__uninitialized_fill7functorINS7_10device_ptrIlEElEEEEvT0_T1_:
	.zero		920


//--------------------- .nv.constant0._ZN3cub18CUB_300001_SM_10006detail8for_each13static_kernelINS2_12policy_hub_t12policy_500_tElN6thrust24THRUST_300001_SM_1000_NS8cuda_cub11__transform17unary_transform_fINS7_20permutation_iteratorINS7_6detail15normal_iteratorINS7_10device_ptrIsEEEENSD_INSE_IiEEEEEESG_SI_N4cuda3std3__410__identityE6is_oddEEEEvT0_T1_ --------------------------
	.section	.nv.constant0._ZN3cub18CUB_300001_SM_10006detail8for_each13static_kernelINS2_12policy_hub_t12policy_500_tElN6thrust24THRUST_300001_SM_1000_NS8cuda_cub11__transform17unary_transform_fINS7_20permutation_iteratorINS7_6detail15normal_iteratorINS7_10device_ptrIsEEEENSD_INSE_IiEEEEEESG_SI_N4cuda3std3__410__identityE6is_oddEEEEvT0_T1_,"a",@progbits
	.sectionflags	@""
	.align	4
.nv.constant0._ZN3cub18CUB_300001_SM_10006detail8for_each13static_kernelINS2_12policy_hub_t12policy_500_tElN6thrust24THRUST_300001_SM_1000_NS8cuda_cub11__transform17unary_transform_fINS7_20permutation_iteratorINS7_6detail15normal_iteratorINS7_10device_ptrIsEEEENSD_INSE_IiEEEEEESG_SI_N4cuda3std3__410__identityE6is_oddEEEEvT0_T1_:
	.zero		944


//--------------------- .nv.constant0._ZN3cub18CUB_300001_SM_10006detail8for_each13static_kernelINS2_12policy_hub_t12policy_500_tEmN6thrust24THRUST_300001_SM_1000_NS8cuda_cub20__uninitialized_fill7functorINS7_10device_ptrIsEEsEEEEvT0_T1_ --------------------------
	.section	.nv.constant0._ZN3cub18CUB_300001_SM_10006detail8for_each13static_kernelINS2_12policy_hub_t12policy_500_tEmN6thrust24THRUST_300001_SM_1000_NS8cuda_cub20__uninitialized_fill7functorINS7_10device_ptrIsEEsEEEEvT0_T1_,"a",@progbits
	.sectionflags	@""
	.align	4
.nv.constant0._ZN3cub18CUB_300001_SM_10006detail8for_each13static_kernelINS2_12policy_hub_t12policy_500_tEmN6thrust24THRUST_300001_SM_1000_NS8cuda_cub20__uninitialized_fill7functorINS7_10device_ptrIsEEsEEEEvT0_T1_:
	.zero		920


//--------------------- .nv.constant0._ZN3cub18CUB_300001_SM_10006detail8for_each13static_kernelINS2_12policy_hub_t12policy_500_tElN6thrust24THRUST_300001_SM_1000_NS8cuda_cub11__transform17unary_transform_fINS7_20permutation_iteratorINS7_6detail15normal_iteratorINS7_10device_ptrIcEEEENSD_INSE_IiEEEEEESG_SI_N4cuda3std3__410__identityE6is_oddEEEEvT0_T1_ --------------------------
	.section	.nv.constant0._ZN3cub18CUB_300001_SM_10006detail8for_each13static_kernelINS2_12policy_hub_t12policy_500_tElN6thrust24THRUST_300001_SM_1000_NS8cuda_cub11__transform17unary_transform_fINS7_20permutation_iteratorINS7_6detail15normal_iteratorINS7_10device_ptrIcEEEENSD_INSE_IiEEEEEESG_SI_N4cuda3std3__410__identityE6is_oddEEEEvT0_T1_,"a",@progbits
	.sectionflags	@""
	.align	4
.nv.constant0._ZN3cub18CUB_300001_SM_10006detail8for_each13static_kernelINS2_12policy_hub_t12policy_500_tElN6thrust24THRUST_300001_SM_1000_NS8cuda_cub11__transform17unary_transform_fINS7_20permutation_iteratorINS7_6detail15normal_iteratorINS7_10device_ptrIcEEEENSD_INSE_IiEEEEEESG_SI_N4cuda3std3__410__identityE6is_oddEEEEvT0_T1_:
	.zero		944


//--------------------- .nv.constant0._ZN3cub18CUB_300001_SM_10006detail8for_each13static_kernelINS2_12policy_hub_t12policy_500_tEmN6thrust24THRUST_300001_SM_1000_NS8cuda_cub20__uninitialized_fill7functorINS7_10device_ptrIcEEcEEEEvT0_T1_ --------------------------
	.section	.nv.constant0._ZN3cub18CUB_300001_SM_10006detail8for_each13static_kernelINS2_12policy_hub_t12policy_500_tEmN6thrust24THRUST_300001_SM_1000_NS8cuda_cub20__uninitialized_fill7functorINS7_10device_ptrIcEEcEEEEvT0_T1_,"a",@progbits
	.sectionflags	@""
	.align	4
.nv.constant0._ZN3cub18CUB_300001_SM_10006detail8for_each13static_kernelINS2_12policy_hub_t12policy_500_tEmN6thrust24THRUST_300001_SM_1000_NS8cuda_cub20__uninitialized_fill7functorINS7_10device_ptrIcEEcEEEEvT0_T1_:
	.zero		920


//--------------------- .nv.constant0._ZN3cub18CUB_300001_SM_10006detail8for_each13static_kernelINS2_12policy_hub_t12policy_500_tElN6thrust24THRUST_300001_SM_1000_NS8cuda_cub11__transform17unary_transform_fINS7_20permutation_iteratorINS7_6detail15normal_iteratorINS7_10device_ptrIiEEEESG_EESG_SG_N4cuda3std3__410__identityE6is_oddEEEEvT0_T1_ --------------------------
	.section	.nv.constant0._ZN3cub18CUB_300001_SM_10006detail8for_each13static_kernelINS2_12policy_hub_t12policy_500_tElN6thrust24THRUST_300001_SM_1000_NS8cuda_cub11__transform17unary_transform_fINS7_20permutation_iteratorINS7_6detail15normal_iteratorINS7_10device_ptrIiEEEESG_EESG_SG_N4cuda3std3__410__identityE6is_oddEEEEvT0_T1_,"a",@progbits
	.sectionflags	@""
	.align	4
.nv.constant0._ZN3cub18CUB_300001_SM_10006detail8for_each13static_kernelINS2_12policy_hub_t12policy_500_tElN6thrust24THRUST_300001_SM_1000_NS8cuda_cub11__transform17unary_transform_fINS7_20permutation_iteratorINS7_6detail15normal_iteratorINS7_10device_ptrIiEEEESG_EESG_SG_N4cuda3std3__410__identityE6is_oddEEEEvT0_T1_:
	.zero		944


//--------------------- .nv.constant0._ZN3cub18CUB_300001_SM_10006detail8for_each13static_kernelINS2_12policy_hub_t12policy_500_tEmN6thrust24THRUST_300001_SM_1000_NS8cuda_cub20__uninitialized_fill7functorINS7_10device_ptrIiEEiEEEEvT0_T1_ --------------------------
	.section	.nv.constant0._ZN3cub18CUB_300001_SM_10006detail8for_each13static_kernelINS2_12policy_hub_t12policy_500_tEmN6thrust24THRUST_300001_SM_1000_NS8cuda_cub20__uninitialized_fill7functorINS7_10device_ptrIiEEiEEEEvT0_T1_,"a",@progbits
	.sectionflags	@""
	.align	4
.nv.constant0._ZN3cub18CUB_300001_SM_10006detail8for_each13static_kernelINS2_12policy_hub_t12policy_500_tEmN6thrust24THRUST_300001_SM_1000_NS8cuda_cub20__uninitialized_fill7functorINS7_10device_ptrIiEEiEEEEvT0_T1_:
	.zero		920


//--------------------- .nv.constant0._ZN3cub18CUB_300001_SM_10006detail11EmptyKernelIvEEvv --------------------------
	.section	.nv.constant0._ZN3cub18CUB_300001_SM_10006detail11EmptyKernelIvEEvv,"a",@progbits
	.sectionflags	@""
	.align	4
.nv.constant0._ZN3cub18CUB_300001_SM_10006detail11EmptyKernelIvEEvv:
	.zero		896


//--------------------- SYMBOLS --------------------------

	.type		.nv.reservedSmem.offset0,@object
	.size		.nv.reservedSmem.offset0,0x4
